//
// Generated by NVIDIA NVVM Compiler
//
// Compiler Build ID: CL-36424714
// Cuda compilation tools, release 13.0, V13.0.88
// Based on NVVM 20.0.0
//

.version 9.0
.target sm_100
.address_size 64

	// .globl	compute_dual_graph_forces

.visible .entry compute_dual_graph_forces(
	.param .u64 .ptr .align 1 compute_dual_graph_forces_param_0,
	.param .u64 .ptr .align 1 compute_dual_graph_forces_param_1,
	.param .u64 .ptr .align 1 compute_dual_graph_forces_param_2,
	.param .u64 .ptr .align 1 compute_dual_graph_forces_param_3,
	.param .u32 compute_dual_graph_forces_param_4,
	.param .u32 compute_dual_graph_forces_param_5,
	.param .u32 compute_dual_graph_forces_param_6,
	.param .u32 compute_dual_graph_forces_param_7,
	.param .align 4 .b8 compute_dual_graph_forces_param_8[24],
	.param .align 4 .b8 compute_dual_graph_forces_param_9[24],
	.param .f32 compute_dual_graph_forces_param_10,
	.param .f32 compute_dual_graph_forces_param_11,
	.param .f32 compute_dual_graph_forces_param_12,
	.param .u32 compute_dual_graph_forces_param_13,
	.param .u8 compute_dual_graph_forces_param_14,
	.param .u8 compute_dual_graph_forces_param_15
)
{
	.reg .pred 	%p<62>;
	.reg .b16 	%rs<5>;
	.reg .b32 	%r<50>;
	.reg .b32 	%f<268>;
	.reg .b64 	%rd<32>;

	ld.param.f32 	%f118, [compute_dual_graph_forces_param_9+20];
	ld.param.f32 	%f117, [compute_dual_graph_forces_param_9+16];
	ld.param.f32 	%f116, [compute_dual_graph_forces_param_9+12];
	ld.param.f32 	%f115, [compute_dual_graph_forces_param_9+8];
	ld.param.f32 	%f114, [compute_dual_graph_forces_param_9+4];
	ld.param.f32 	%f113, [compute_dual_graph_forces_param_9];
	ld.param.f32 	%f231, [compute_dual_graph_forces_param_8+20];
	ld.param.f32 	%f230, [compute_dual_graph_forces_param_8+16];
	ld.param.f32 	%f229, [compute_dual_graph_forces_param_8+12];
	ld.param.f32 	%f228, [compute_dual_graph_forces_param_8+8];
	ld.param.f32 	%f232, [compute_dual_graph_forces_param_8+4];
	ld.param.f32 	%f226, [compute_dual_graph_forces_param_8];
	ld.param.u64 	%rd28, [compute_dual_graph_forces_param_0];
	ld.param.u64 	%rd12, [compute_dual_graph_forces_param_1];
	ld.param.u64 	%rd29, [compute_dual_graph_forces_param_2];
	ld.param.u64 	%rd14, [compute_dual_graph_forces_param_3];
	ld.param.u32 	%r44, [compute_dual_graph_forces_param_4];
	ld.param.u32 	%r19, [compute_dual_graph_forces_param_5];
	ld.param.u32 	%r45, [compute_dual_graph_forces_param_6];
	ld.param.u32 	%r21, [compute_dual_graph_forces_param_7];
	ld.param.u32 	%r22, [compute_dual_graph_forces_param_13];
	ld.param.s8 	%rs2, [compute_dual_graph_forces_param_14];
	ld.param.s8 	%rs3, [compute_dual_graph_forces_param_15];
	mov.u32 	%r23, %ctaid.x;
	mov.u32 	%r24, %ntid.x;
	mov.u32 	%r25, %tid.x;
	mad.lo.s32 	%r46, %r23, %r24, %r25;
	setp.lt.s32 	%p3, %r46, %r44;
	setp.ne.s16 	%p4, %rs2, 0;
	and.pred  	%p1, %p3, %p4;
	setp.ge.s32 	%p5, %r46, %r44;
	add.s32 	%r27, %r19, %r44;
	setp.lt.s32 	%p6, %r46, %r27;
	and.pred  	%p7, %p5, %p6;
	setp.ne.s16 	%p8, %rs3, 0;
	and.pred  	%p9, %p7, %p8;
	or.pred  	%p11, %p1, %p9;
	not.pred 	%p12, %p11;
	@%p12 bra 	$L__BB0_39;
	@%p1 bra 	$L__BB0_3;
	sub.s32 	%r46, %r46, %r44;
	mov.f32 	%f226, %f113;
	mov.f32 	%f232, %f114;
	mov.f32 	%f228, %f115;
	mov.f32 	%f229, %f116;
	mov.f32 	%f230, %f117;
	mov.f32 	%f231, %f118;
	mov.u64 	%rd28, %rd12;
	mov.u64 	%rd29, %rd14;
	mov.u32 	%r44, %r19;
	mov.u32 	%r45, %r21;
$L__BB0_3:
	cvta.to.global.u64 	%rd3, %rd29;
	cvta.to.global.u64 	%rd4, %rd28;
	setp.ge.s32 	%p13, %r46, %r44;
	@%p13 bra 	$L__BB0_39;
	selp.f32 	%f13, 0f40000000, 0f40400000, %p1;
	setp.gt.s32 	%p14, %r22, 99;
	mov.f32 	%f233, 0f3F800000;
	@%p14 bra 	$L__BB0_6;
	cvt.rn.f32.s32 	%f123, %r22;
	div.rn.f32 	%f124, %f123, 0f42C80000;
	fma.rn.f32 	%f233, %f124, 0f3F7D70A4, 0f3C23D70A;
	fma.rn.f32 	%f125, %f124, 0fBECCCCCD, 0f3F666666;
	max.f32 	%f232, %f232, %f125;
$L__BB0_6:
	mul.wide.s32 	%rd15, %r46, 28;
	add.s64 	%rd5, %rd4, %rd15;
	ld.global.f32 	%f18, [%rd5];
	ld.global.f32 	%f19, [%rd5+4];
	ld.global.f32 	%f20, [%rd5+8];
	ld.global.f32 	%f127, [%rd5+12];
	ld.global.f32 	%f128, [%rd5+16];
	ld.global.f32 	%f129, [%rd5+20];
	setp.lt.s32 	%p15, %r22, 5;
	selp.f32 	%f21, 0f00000000, %f129, %p15;
	selp.f32 	%f22, 0f00000000, %f128, %p15;
	selp.f32 	%f23, 0f00000000, %f127, %p15;
	ld.global.u8 	%rs1, [%rd5+24];
	setp.lt.s32 	%p16, %r45, 1;
	mov.f32 	%f254, 0f00000000;
	mov.f32 	%f253, %f254;
	mov.f32 	%f252, %f254;
	@%p16 bra 	$L__BB0_21;
	selp.f32 	%f24, %f230, %f231, %p1;
	setp.eq.s32 	%p17, %r45, 1;
	mov.f32 	%f252, 0f00000000;
	mov.b64 	%rd30, 0;
	mov.f32 	%f253, %f252;
	mov.f32 	%f254, %f252;
	@%p17 bra 	$L__BB0_17;
	and.b32  	%r29, %r45, 2147483646;
	neg.s32 	%r47, %r29;
	add.s64 	%rd31, %rd3, 12;
	mov.f32 	%f252, 0f00000000;
$L__BB0_9:
	ld.global.u32 	%r30, [%rd31+-12];
	ld.global.u32 	%r31, [%rd31+-8];
	setp.eq.s32 	%p18, %r30, %r46;
	setp.eq.s32 	%p19, %r31, %r46;
	selp.b32 	%r32, %r30, -1, %p19;
	selp.b32 	%r9, %r31, %r32, %p18;
	setp.lt.s32 	%p20, %r9, 0;
	setp.ge.s32 	%p21, %r9, %r44;
	or.pred  	%p22, %p20, %p21;
	@%p22 bra 	$L__BB0_12;
	mul.wide.u32 	%rd17, %r9, 28;
	add.s64 	%rd18, %rd4, %rd17;
	ld.global.f32 	%f133, [%rd18];
	ld.global.f32 	%f134, [%rd18+4];
	ld.global.f32 	%f135, [%rd18+8];
	sub.f32 	%f45, %f133, %f18;
	sub.f32 	%f46, %f134, %f19;
	sub.f32 	%f47, %f135, %f20;
	mul.f32 	%f136, %f46, %f46;
	fma.rn.f32 	%f137, %f45, %f45, %f136;
	fma.rn.f32 	%f138, %f47, %f47, %f137;
	sqrt.rn.f32 	%f48, %f138;
	setp.leu.f32 	%p23, %f48, 0f3E19999A;
	@%p23 bra 	$L__BB0_12;
	ld.global.f32 	%f139, [%rd31+-4];
	div.rn.f32 	%f140, %f45, %f48;
	div.rn.f32 	%f141, %f46, %f48;
	div.rn.f32 	%f142, %f47, %f48;
	mul.f32 	%f143, %f226, %f139;
	add.f32 	%f144, %f48, 0fBF800000;
	mul.f32 	%f145, %f143, %f144;
	fma.rn.f32 	%f146, %f24, %f139, 0f3F800000;
	mul.f32 	%f147, %f146, %f145;
	fma.rn.f32 	%f254, %f140, %f147, %f254;
	fma.rn.f32 	%f253, %f141, %f147, %f253;
	fma.rn.f32 	%f252, %f142, %f147, %f252;
$L__BB0_12:
	ld.global.u32 	%r33, [%rd31];
	ld.global.u32 	%r34, [%rd31+4];
	setp.eq.s32 	%p24, %r33, %r46;
	setp.eq.s32 	%p25, %r34, %r46;
	selp.b32 	%r35, %r33, -1, %p25;
	selp.b32 	%r10, %r34, %r35, %p24;
	setp.lt.s32 	%p26, %r10, 0;
	setp.ge.s32 	%p27, %r10, %r44;
	or.pred  	%p28, %p26, %p27;
	@%p28 bra 	$L__BB0_15;
	mul.wide.u32 	%rd19, %r10, 28;
	add.s64 	%rd20, %rd4, %rd19;
	ld.global.f32 	%f148, [%rd20];
	ld.global.f32 	%f149, [%rd20+4];
	ld.global.f32 	%f150, [%rd20+8];
	sub.f32 	%f55, %f148, %f18;
	sub.f32 	%f56, %f149, %f19;
	sub.f32 	%f57, %f150, %f20;
	mul.f32 	%f151, %f56, %f56;
	fma.rn.f32 	%f152, %f55, %f55, %f151;
	fma.rn.f32 	%f153, %f57, %f57, %f152;
	sqrt.rn.f32 	%f58, %f153;
	setp.leu.f32 	%p29, %f58, 0f3E19999A;
	@%p29 bra 	$L__BB0_15;
	ld.global.f32 	%f154, [%rd31+8];
	div.rn.f32 	%f155, %f55, %f58;
	div.rn.f32 	%f156, %f56, %f58;
	div.rn.f32 	%f157, %f57, %f58;
	mul.f32 	%f158, %f226, %f154;
	add.f32 	%f159, %f58, 0fBF800000;
	mul.f32 	%f160, %f158, %f159;
	fma.rn.f32 	%f161, %f24, %f154, 0f3F800000;
	mul.f32 	%f162, %f161, %f160;
	fma.rn.f32 	%f254, %f155, %f162, %f254;
	fma.rn.f32 	%f253, %f156, %f162, %f253;
	fma.rn.f32 	%f252, %f157, %f162, %f252;
$L__BB0_15:
	add.s32 	%r47, %r47, 2;
	add.s64 	%rd31, %rd31, 24;
	setp.eq.s32 	%p30, %r47, 0;
	@%p30 bra 	$L__BB0_16;
	bra.uni 	$L__BB0_9;
$L__BB0_16:
	and.b32  	%r36, %r45, 2147483646;
	cvt.u64.u32 	%rd30, %r36;
$L__BB0_17:
	and.b32  	%r37, %r45, 1;
	setp.eq.b32 	%p31, %r37, 1;
	not.pred 	%p32, %p31;
	@%p32 bra 	$L__BB0_21;
	mad.lo.s64 	%rd21, %rd30, 12, %rd3;
	ld.global.u32 	%r38, [%rd21];
	ld.global.u32 	%r39, [%rd21+4];
	ld.global.f32 	%f31, [%rd21+8];
	setp.eq.s32 	%p33, %r38, %r46;
	setp.eq.s32 	%p34, %r39, %r46;
	selp.b32 	%r40, %r38, -1, %p34;
	selp.b32 	%r7, %r39, %r40, %p33;
	setp.lt.s32 	%p35, %r7, 0;
	setp.ge.s32 	%p36, %r7, %r44;
	or.pred  	%p37, %p35, %p36;
	@%p37 bra 	$L__BB0_21;
	mul.wide.u32 	%rd22, %r7, 28;
	add.s64 	%rd23, %rd4, %rd22;
	ld.global.f32 	%f163, [%rd23];
	ld.global.f32 	%f164, [%rd23+4];
	ld.global.f32 	%f165, [%rd23+8];
	sub.f32 	%f32, %f163, %f18;
	sub.f32 	%f33, %f164, %f19;
	sub.f32 	%f34, %f165, %f20;
	mul.f32 	%f166, %f33, %f33;
	fma.rn.f32 	%f167, %f32, %f32, %f166;
	fma.rn.f32 	%f168, %f34, %f34, %f167;
	sqrt.rn.f32 	%f35, %f168;
	setp.leu.f32 	%p38, %f35, 0f3E19999A;
	@%p38 bra 	$L__BB0_21;
	div.rn.f32 	%f169, %f32, %f35;
	div.rn.f32 	%f170, %f33, %f35;
	div.rn.f32 	%f171, %f34, %f35;
	mul.f32 	%f172, %f226, %f31;
	add.f32 	%f173, %f35, 0fBF800000;
	mul.f32 	%f174, %f172, %f173;
	fma.rn.f32 	%f175, %f24, %f31, 0f3F800000;
	mul.f32 	%f176, %f175, %f174;
	fma.rn.f32 	%f254, %f169, %f176, %f254;
	fma.rn.f32 	%f253, %f170, %f176, %f253;
	fma.rn.f32 	%f252, %f171, %f176, %f252;
$L__BB0_21:
	setp.lt.s32 	%p39, %r44, 1;
	@%p39 bra 	$L__BB0_34;
	mov.b32 	%r48, 0;
	not.pred 	%p44, %p1;
$L__BB0_23:
	setp.eq.s32 	%p40, %r48, %r46;
	@%p40 bra 	$L__BB0_33;
	ld.param.f32 	%f224, [compute_dual_graph_forces_param_11];
	mul.wide.u32 	%rd24, %r48, 28;
	add.s64 	%rd25, %rd4, %rd24;
	ld.global.f32 	%f177, [%rd25];
	ld.global.f32 	%f178, [%rd25+4];
	ld.global.f32 	%f179, [%rd25+8];
	sub.f32 	%f68, %f18, %f177;
	sub.f32 	%f69, %f19, %f178;
	sub.f32 	%f70, %f20, %f179;
	mul.f32 	%f180, %f69, %f69;
	fma.rn.f32 	%f181, %f68, %f68, %f180;
	fma.rn.f32 	%f182, %f70, %f70, %f181;
	sqrt.rn.f32 	%f71, %f182;
	setp.geu.f32 	%p41, %f71, %f224;
	setp.leu.f32 	%p42, %f71, 0f3E19999A;
	or.pred  	%p43, %p41, %p42;
	@%p43 bra 	$L__BB0_33;
	div.rn.f32 	%f72, %f68, %f71;
	div.rn.f32 	%f73, %f69, %f71;
	div.rn.f32 	%f74, %f70, %f71;
	mul.f32 	%f183, %f71, %f71;
	div.rn.f32 	%f255, %f228, %f183;
	@%p44 bra 	$L__BB0_32;
	setp.lt.s32 	%p46, %r45, 1;
	mov.pred 	%p45, 0;
	mov.pred 	%p61, %p45;
	@%p46 bra 	$L__BB0_31;
	mov.b32 	%r49, 0;
	bra.uni 	$L__BB0_29;
$L__BB0_28:
	add.s32 	%r49, %r49, 1;
	setp.eq.s32 	%p56, %r49, %r45;
	mov.pred 	%p61, %p45;
	@%p56 bra 	$L__BB0_31;
$L__BB0_29:
	mul.wide.u32 	%rd26, %r49, 12;
	add.s64 	%rd27, %rd3, %rd26;
	ld.global.u32 	%r15, [%rd27];
	ld.global.u32 	%r43, [%rd27+4];
	setp.eq.s32 	%p48, %r15, %r46;
	setp.eq.s32 	%p49, %r43, %r48;
	and.pred  	%p50, %p48, %p49;
	mov.pred 	%p61, -1;
	@%p50 bra 	$L__BB0_31;
	setp.ne.s32 	%p52, %r43, %r46;
	setp.ne.s32 	%p53, %r15, %r48;
	or.pred  	%p54, %p53, %p52;
	@%p54 bra 	$L__BB0_28;
$L__BB0_31:
	mul.f32 	%f184, %f255, 0f3FC00000;
	selp.f32 	%f255, %f255, %f184, %p61;
$L__BB0_32:
	fma.rn.f32 	%f254, %f72, %f255, %f254;
	fma.rn.f32 	%f253, %f73, %f255, %f253;
	fma.rn.f32 	%f252, %f74, %f255, %f252;
$L__BB0_33:
	add.s32 	%r48, %r48, 1;
	setp.ne.s32 	%p57, %r48, %r44;
	@%p57 bra 	$L__BB0_23;
$L__BB0_34:
	mul.f32 	%f262, %f233, %f254;
	mul.f32 	%f263, %f233, %f253;
	mul.f32 	%f264, %f233, %f252;
	mul.f32 	%f185, %f263, %f263;
	fma.rn.f32 	%f186, %f262, %f262, %f185;
	fma.rn.f32 	%f187, %f264, %f264, %f186;
	sqrt.rn.f32 	%f90, %f187;
	setp.leu.f32 	%p58, %f90, %f13;
	@%p58 bra 	$L__BB0_36;
	div.rn.f32 	%f188, %f262, %f90;
	div.rn.f32 	%f189, %f263, %f90;
	div.rn.f32 	%f190, %f264, %f90;
	mul.f32 	%f262, %f13, %f188;
	mul.f32 	%f263, %f13, %f189;
	mul.f32 	%f264, %f13, %f190;
$L__BB0_36:
	ld.param.f32 	%f222, [compute_dual_graph_forces_param_10];
	cvt.rn.f32.u16 	%f191, %rs1;
	add.f32 	%f192, %f191, 0f3F800000;
	mul.f32 	%f193, %f192, 0f3B800000;
	setp.eq.s16 	%p59, %rs1, 0;
	selp.f32 	%f194, 0f3F000000, %f193, %p59;
	mul.f32 	%f195, %f222, %f262;
	mul.f32 	%f196, %f222, %f263;
	mul.f32 	%f197, %f222, %f264;
	div.rn.f32 	%f198, %f195, %f194;
	div.rn.f32 	%f199, %f196, %f194;
	div.rn.f32 	%f200, %f197, %f194;
	add.f32 	%f201, %f23, %f198;
	add.f32 	%f202, %f22, %f199;
	add.f32 	%f203, %f21, %f200;
	mul.f32 	%f265, %f232, %f201;
	mul.f32 	%f266, %f232, %f202;
	mul.f32 	%f267, %f232, %f203;
	mul.f32 	%f204, %f266, %f266;
	fma.rn.f32 	%f205, %f265, %f265, %f204;
	fma.rn.f32 	%f206, %f267, %f267, %f205;
	sqrt.rn.f32 	%f100, %f206;
	setp.leu.f32 	%p60, %f100, %f229;
	@%p60 bra 	$L__BB0_38;
	div.rn.f32 	%f207, %f265, %f100;
	div.rn.f32 	%f208, %f266, %f100;
	div.rn.f32 	%f209, %f267, %f100;
	mul.f32 	%f265, %f229, %f207;
	mul.f32 	%f266, %f229, %f208;
	mul.f32 	%f267, %f229, %f209;
$L__BB0_38:
	ld.param.f32 	%f225, [compute_dual_graph_forces_param_12];
	ld.param.f32 	%f223, [compute_dual_graph_forces_param_10];
	fma.rn.f32 	%f210, %f223, %f265, %f18;
	fma.rn.f32 	%f211, %f223, %f266, %f19;
	fma.rn.f32 	%f212, %f223, %f267, %f20;
	neg.f32 	%f213, %f225;
	min.f32 	%f214, %f225, %f210;
	max.f32 	%f215, %f213, %f214;
	min.f32 	%f216, %f225, %f211;
	max.f32 	%f217, %f213, %f216;
	mul.f32 	%f218, %f225, 0fBF000000;
	mul.f32 	%f219, %f225, 0f3F000000;
	min.f32 	%f220, %f219, %f212;
	max.f32 	%f221, %f218, %f220;
	st.global.f32 	[%rd5], %f215;
	st.global.f32 	[%rd5+4], %f217;
	st.global.f32 	[%rd5+8], %f221;
	st.global.f32 	[%rd5+12], %f265;
	st.global.f32 	[%rd5+16], %f266;
	st.global.f32 	[%rd5+20], %f267;
$L__BB0_39:
	ret;

}
	// .globl	mark_node_types
.visible .entry mark_node_types(
	.param .u64 .ptr .align 1 mark_node_types_param_0,
	.param .u32 mark_node_types_param_1,
	.param .u8 mark_node_types_param_2,
	.param .u8 mark_node_types_param_3,
	.param .u64 .ptr .align 1 mark_node_types_param_4
)
{
	.reg .pred 	%p<3>;
	.reg .b16 	%rs<8>;
	.reg .b32 	%r<6>;
	.reg .b64 	%rd<11>;

	ld.param.u64 	%rd3, [mark_node_types_param_0];
	ld.param.u32 	%r2, [mark_node_types_param_1];
	ld.param.u8 	%rs1, [mark_node_types_param_2];
	ld.param.u8 	%rs2, [mark_node_types_param_3];
	ld.param.u64 	%rd2, [mark_node_types_param_4];
	cvta.to.global.u64 	%rd1, %rd3;
	mov.u32 	%r3, %ctaid.x;
	mov.u32 	%r4, %ntid.x;
	mov.u32 	%r5, %tid.x;
	mad.lo.s32 	%r1, %r3, %r4, %r5;
	setp.ge.s32 	%p1, %r1, %r2;
	@%p1 bra 	$L__BB1_4;
	cvta.to.global.u64 	%rd4, %rd2;
	cvt.s64.s32 	%rd5, %r1;
	add.s64 	%rd6, %rd4, %rd5;
	ld.global.u8 	%rs3, [%rd6];
	setp.eq.s16 	%p2, %rs3, 0;
	@%p2 bra 	$L__BB1_3;
	mul.wide.s32 	%rd7, %r1, 28;
	add.s64 	%rd8, %rd1, %rd7;
	ld.global.u8 	%rs4, [%rd8+25];
	or.b16  	%rs5, %rs4, %rs2;
	st.global.u8 	[%rd8+25], %rs5;
	bra.uni 	$L__BB1_4;
$L__BB1_3:
	mul.wide.s32 	%rd9, %r1, 28;
	add.s64 	%rd10, %rd1, %rd9;
	ld.global.u8 	%rs6, [%rd10+25];
	or.b16  	%rs7, %rs6, %rs1;
	st.global.u8 	[%rd10+25], %rs7;
$L__BB1_4:
	ret;

}


// ===== COMPILED SASS (sm_100) =====

	.target	sm_100

	.elftype	@"ET_EXEC"


//--------------------- .note.nv.tkinfo           --------------------------
	.section	.note.nv.tkinfo,"",@"SHT_NOTE"
	.sectionflags	@"SHF_NOTE_NV_TKINFO"
	.tkinfo
        /*0018*/ 	.word	0x00000002
        /*0030*/ 	.string	""
        /*0030*/ 	.string	"ptxas"
        /*0030*/ 	.string	"Cuda compilation tools, release 13.0, V13.0.88"
        /*0030*/ 	.string	"Build cuda_13.0.r13.0/compiler.36424714_0"
        /*0030*/ 	.string	"-arch sm_100 -m 64 "



//--------------------- .note.nv.cuinfo           --------------------------
	.section	.note.nv.cuinfo,"",@"SHT_NOTE"
	.sectionflags	@"SHF_NOTE_NV_CUINFO"
        /*0018*/ 	.short	0x0002
        /*001a*/ 	.short	0x0064
        /*001c*/ 	.short	0x0082
	.zero		2


//--------------------- .nv.info                  --------------------------
	.section	.nv.info,"",@"SHT_CUDA_INFO"
	.align	4


	//----- nvinfo : EIATTR_REGCOUNT
	.align		4
        /*0000*/ 	.byte	0x04, 0x2f
        /*0002*/ 	.short	(.L_1 - .L_0)
	.align		4
.L_0:
        /*0004*/ 	.word	index@(compute_dual_graph_forces)
        /*0008*/ 	.word	0x00000030


	//----- nvinfo : EIATTR_FRAME_SIZE
	.align		4
.L_1:
        /*000c*/ 	.byte	0x04, 0x11
        /*000e*/ 	.short	(.L_3 - .L_2)
	.align		4
.L_2:
        /*0010*/ 	.word	index@($__internal_1_$__cuda_sm3x_div_rn_noftz_f32_slowpath)
        /*0014*/ 	.word	0x00000000


	//----- nvinfo : EIATTR_FRAME_SIZE
	.align		4
.L_3:
        /*0018*/ 	.byte	0x04, 0x11
        /*001a*/ 	.short	(.L_5 - .L_4)
	.align		4
.L_4:
        /*001c*/ 	.word	index@($__internal_0_$__cuda_sm20_sqrt_rn_f32_slowpath)
        /*0020*/ 	.word	0x00000000


	//----- nvinfo : EIATTR_FRAME_SIZE
	.align		4
.L_5:
        /*0024*/ 	.byte	0x04, 0x11
        /*0026*/ 	.short	(.L_7 - .L_6)
	.align		4
.L_6:
        /*0028*/ 	.word	index@(compute_dual_graph_forces)
        /*002c*/ 	.word	0x00000000


	//----- nvinfo : EIATTR_REGCOUNT
	.align		4
.L_7:
        /*0030*/ 	.byte	0x04, 0x2f
        /*0032*/ 	.short	(.L_9 - .L_8)
	.align		4
.L_8:
        /*0034*/ 	.word	index@(mark_node_types)
        /*0038*/ 	.word	0x00000008


	//----- nvinfo : EIATTR_FRAME_SIZE
	.align		4
.L_9:
        /*003c*/ 	.byte	0x04, 0x11
        /*003e*/ 	.short	(.L_11 - .L_10)
	.align		4
.L_10:
        /*0040*/ 	.word	index@(mark_node_types)
        /*0044*/ 	.word	0x00000000


	//----- nvinfo : EIATTR_MIN_STACK_SIZE
	.align		4
.L_11:
        /*0048*/ 	.byte	0x04, 0x12
        /*004a*/ 	.short	(.L_13 - .L_12)
	.align		4
.L_12:
        /*004c*/ 	.word	index@(mark_node_types)
        /*0050*/ 	.word	0x00000000


	//----- nvinfo : EIATTR_MIN_STACK_SIZE
	.align		4
.L_13:
        /*0054*/ 	.byte	0x04, 0x12
        /*0056*/ 	.short	(.L_15 - .L_14)
	.align		4
.L_14:
        /*0058*/ 	.word	index@(compute_dual_graph_forces)
        /*005c*/ 	.word	0x00000000
.L_15:


//--------------------- .nv.compat                --------------------------
	.section	.nv.compat,"",@"SHT_CUDA_COMPAT_INFO"
	.align	4
        /*0000*/ 	.byte	0x02, 0x09, 0x00, 0x00, 0x02, 0x02, 0x01, 0x00, 0x02, 0x05, 0x05, 0x00, 0x03, 0x07, 0x01, 0x01
        /*0010*/ 	.byte	0x02, 0x03, 0x00, 0x00, 0x02, 0x06, 0x01, 0x00, 0x04, 0x0b, 0x08, 0x00, 0x01, 0x00, 0x00, 0x00
        /*0020*/ 	.byte	0x00, 0x00, 0x00, 0x00


//--------------------- .nv.info.mark_node_types  --------------------------
	.section	.nv.info.mark_node_types,"",@"SHT_CUDA_INFO"
	.sectionflags	@""
	.align	4


	//----- nvinfo : EIATTR_CUDA_API_VERSION
	.align		4
        /*0000*/ 	.byte	0x04, 0x37
        /*0002*/ 	.short	(.L_17 - .L_16)
.L_16:
        /*0004*/ 	.word	0x00000082


	//----- nvinfo : EIATTR_KPARAM_INFO
	.align		4
.L_17:
        /*0008*/ 	.byte	0x04, 0x17
        /*000a*/ 	.short	(.L_19 - .L_18)
.L_18:
        /*000c*/ 	.word	0x00000000
        /*0010*/ 	.short	0x0004
        /*0012*/ 	.short	0x0010
        /*0014*/ 	.byte	0x00, 0xf5, 0x21, 0x00


	//----- nvinfo : EIATTR_KPARAM_INFO
	.align		4
.L_19:
        /*0018*/ 	.byte	0x04, 0x17
        /*001a*/ 	.short	(.L_21 - .L_20)
.L_20:
        /*001c*/ 	.word	0x00000000
        /*0020*/ 	.short	0x0003
        /*0022*/ 	.short	0x000d
        /*0024*/ 	.byte	0x00, 0xf0, 0x05, 0x00


	//----- nvinfo : EIATTR_KPARAM_INFO
	.align		4
.L_21:
        /*0028*/ 	.byte	0x04, 0x17
        /*002a*/ 	.short	(.L_23 - .L_22)
.L_22:
        /*002c*/ 	.word	0x00000000
        /*0030*/ 	.short	0x0002
        /*0032*/ 	.short	0x000c
        /*0034*/ 	.byte	0x00, 0xf0, 0x05, 0x00


	//----- nvinfo : EIATTR_KPARAM_INFO
	.align		4
.L_23:
        /*0038*/ 	.byte	0x04, 0x17
        /*003a*/ 	.short	(.L_25 - .L_24)
.L_24:
        /*003c*/ 	.word	0x00000000
        /*0040*/ 	.short	0x0001
        /*0042*/ 	.short	0x0008
        /*0044*/ 	.byte	0x00, 0xf0, 0x11, 0x00


	//----- nvinfo : EIATTR_KPARAM_INFO
	.align		4
.L_25:
        /*0048*/ 	.byte	0x04, 0x17
        /*004a*/ 	.short	(.L_27 - .L_26)
.L_26:
        /*004c*/ 	.word	0x00000000
        /*0050*/ 	.short	0x0000
        /*0052*/ 	.short	0x0000
        /*0054*/ 	.byte	0x00, 0xf5, 0x21, 0x00


	//----- nvinfo : EIATTR_SPARSE_MMA_MASK
	.align		4
.L_27:
        /*0058*/ 	.byte	0x03, 0x50
        /*005a*/ 	.short	0x0000


	//----- nvinfo : EIATTR_MAXREG_COUNT
	.align		4
        /*005c*/ 	.byte	0x03, 0x1b
        /*005e*/ 	.short	0x00ff


	//----- nvinfo : EIATTR_MERCURY_ISA_VERSION
	.align		4
        /*0060*/ 	.byte	0x03, 0x5f
        /*0062*/ 	.short	0x0101


	//----- nvinfo : EIATTR_VRC_CTA_INIT_COUNT
	.align		4
        /*0064*/ 	.byte	0x02, 0x4a
	.zero		1
	.zero		1


	//----- nvinfo : EIATTR_EXIT_INSTR_OFFSETS
	.align		4
        /*0068*/ 	.byte	0x04, 0x1c
        /*006a*/ 	.short	(.L_29 - .L_28)


	//   ....[0]....
.L_28:
        /*006c*/ 	.word	0x00000070


	//   ....[1]....
        /*0070*/ 	.word	0x00000160


	//   ....[2]....
        /*0074*/ 	.word	0x000001c0


	//----- nvinfo : EIATTR_CRS_STACK_SIZE
	.align		4
.L_29:
        /*0078*/ 	.byte	0x04, 0x1e
        /*007a*/ 	.short	(.L_31 - .L_30)
.L_30:
        /*007c*/ 	.word	0x00000000


	//----- nvinfo : EIATTR_CBANK_PARAM_SIZE
	.align		4
.L_31:
        /*0080*/ 	.byte	0x03, 0x19
        /*0082*/ 	.short	0x0018


	//----- nvinfo : EIATTR_PARAM_CBANK
	.align		4
        /*0084*/ 	.byte	0x04, 0x0a
        /*0086*/ 	.short	(.L_33 - .L_32)
	.align		4
.L_32:
        /*0088*/ 	.word	index@(.nv.constant0.mark_node_types)
        /*008c*/ 	.short	0x0380
        /*008e*/ 	.short	0x0018


	//----- nvinfo : EIATTR_SW_WAR
	.align		4
.L_33:
        /*0090*/ 	.byte	0x04, 0x36
        /*0092*/ 	.short	(.L_35 - .L_34)
.L_34:
        /*0094*/ 	.word	0x00000008
.L_35:


//--------------------- .nv.info.compute_dual_graph_forces --------------------------
	.section	.nv.info.compute_dual_graph_forces,"",@"SHT_CUDA_INFO"
	.sectionflags	@""
	.align	4


	//----- nvinfo : EIATTR_CUDA_API_VERSION
	.align		4
        /*0000*/ 	.byte	0x04, 0x37
        /*0002*/ 	.short	(.L_37 - .L_36)
.L_36:
        /*0004*/ 	.word	0x00000082


	//----- nvinfo : EIATTR_KPARAM_INFO
	.align		4
.L_37:
        /*0008*/ 	.byte	0x04, 0x17
        /*000a*/ 	.short	(.L_39 - .L_38)
.L_38:
        /*000c*/ 	.word	0x00000000
        /*0010*/ 	.short	0x000f
        /*0012*/ 	.short	0x0071
        /*0014*/ 	.byte	0x00, 0xf0, 0x05, 0x00


	//----- nvinfo : EIATTR_KPARAM_INFO
	.align		4
.L_39:
        /*0018*/ 	.byte	0x04, 0x17
        /*001a*/ 	.short	(.L_41 - .L_40)
.L_40:
        /*001c*/ 	.word	0x00000000
        /*0020*/ 	.short	0x000e
        /*0022*/ 	.short	0x0070
        /*0024*/ 	.byte	0x00, 0xf0, 0x05, 0x00


	//----- nvinfo : EIATTR_KPARAM_INFO
	.align		4
.L_41:
        /*0028*/ 	.byte	0x04, 0x17
        /*002a*/ 	.short	(.L_43 - .L_42)
.L_42:
        /*002c*/ 	.word	0x00000000
        /*0030*/ 	.short	0x000d
        /*0032*/ 	.short	0x006c
        /*0034*/ 	.byte	0x00, 0xf0, 0x11, 0x00


	//----- nvinfo : EIATTR_KPARAM_INFO
	.align		4
.L_43:
        /*0038*/ 	.byte	0x04, 0x17
        /*003a*/ 	.short	(.L_45 - .L_44)
.L_44:
        /*003c*/ 	.word	0x00000000
        /*0040*/ 	.short	0x000c
        /*0042*/ 	.short	0x0068
        /*0044*/ 	.byte	0x00, 0xf0, 0x11, 0x00


	//----- nvinfo : EIATTR_KPARAM_INFO
	.align		4
.L_45:
        /*0048*/ 	.byte	0x04, 0x17
        /*004a*/ 	.short	(.L_47 - .L_46)
.L_46:
        /*004c*/ 	.word	0x00000000
        /*0050*/ 	.short	0x000b
        /*0052*/ 	.short	0x0064
        /*0054*/ 	.byte	0x00, 0xf0, 0x11, 0x00


	//----- nvinfo : EIATTR_KPARAM_INFO
	.align		4
.L_47:
        /*0058*/ 	.byte	0x04, 0x17
        /*005a*/ 	.short	(.L_49 - .L_48)
.L_48:
        /*005c*/ 	.word	0x00000000
        /*0060*/ 	.short	0x000a
        /*0062*/ 	.short	0x0060
        /*0064*/ 	.byte	0x00, 0xf0, 0x11, 0x00


	//----- nvinfo : EIATTR_KPARAM_INFO
	.align		4
.L_49:
        /*0068*/ 	.byte	0x04, 0x17
        /*006a*/ 	.short	(.L_51 - .L_50)
.L_50:
        /*006c*/ 	.word	0x00000000
        /*0070*/ 	.short	0x0009
        /*0072*/ 	.short	0x0048
        /*0074*/ 	.byte	0x00, 0xf0, 0x61, 0x00


	//----- nvinfo : EIATTR_KPARAM_INFO
	.align		4
.L_51:
        /*0078*/ 	.byte	0x04, 0x17
        /*007a*/ 	.short	(.L_53 - .L_52)
.L_52:
        /*007c*/ 	.word	0x00000000
        /*0080*/ 	.short	0x0008
        /*0082*/ 	.short	0x0030
        /*0084*/ 	.byte	0x00, 0xf0, 0x61, 0x00


	//----- nvinfo : EIATTR_KPARAM_INFO
	.align		4
.L_53:
        /*0088*/ 	.byte	0x04, 0x17
        /*008a*/ 	.short	(.L_55 - .L_54)
.L_54:
        /*008c*/ 	.word	0x00000000
        /*0090*/ 	.short	0x0007
        /*0092*/ 	.short	0x002c
        /*0094*/ 	.byte	0x00, 0xf0, 0x11, 0x00


	//----- nvinfo : EIATTR_KPARAM_INFO
	.align		4
.L_55:
        /*0098*/ 	.byte	0x04, 0x17
        /*009a*/ 	.short	(.L_57 - .L_56)
.L_56:
        /*009c*/ 	.word	0x00000000
        /*00a0*/ 	.short	0x0006
        /*00a2*/ 	.short	0x0028
        /*00a4*/ 	.byte	0x00, 0xf0, 0x11, 0x00


	//----- nvinfo : EIATTR_KPARAM_INFO
	.align		4
.L_57:
        /*00a8*/ 	.byte	0x04, 0x17
        /*00aa*/ 	.short	(.L_59 - .L_58)
.L_58:
        /*00ac*/ 	.word	0x00000000
        /*00b0*/ 	.short	0x0005
        /*00b2*/ 	.short	0x0024
        /*00b4*/ 	.byte	0x00, 0xf0, 0x11, 0x00


	//----- nvinfo : EIATTR_KPARAM_INFO
	.align		4
.L_59:
        /*00b8*/ 	.byte	0x04, 0x17
        /*00ba*/ 	.short	(.L_61 - .L_60)
.L_60:
        /*00bc*/ 	.word	0x00000000
        /*00c0*/ 	.short	0x0004
        /*00c2*/ 	.short	0x0020
        /*00c4*/ 	.byte	0x00, 0xf0, 0x11, 0x00


	//----- nvinfo : EIATTR_KPARAM_INFO
	.align		4
.L_61:
        /*00c8*/ 	.byte	0x04, 0x17
        /*00ca*/ 	.short	(.L_63 - .L_62)
.L_62:
        /*00cc*/ 	.word	0x00000000
        /*00d0*/ 	.short	0x0003
        /*00d2*/ 	.short	0x0018
        /*00d4*/ 	.byte	0x00, 0xf5, 0x21, 0x00


	//----- nvinfo : EIATTR_KPARAM_INFO
	.align		4
.L_63:
        /*00d8*/ 	.byte	0x04, 0x17
        /*00da*/ 	.short	(.L_65 - .L_64)
.L_64:
        /*00dc*/ 	.word	0x00000000
        /*00e0*/ 	.short	0x0002
        /*00e2*/ 	.short	0x0010
        /*00e4*/ 	.byte	0x00, 0xf5, 0x21, 0x00


	//----- nvinfo : EIATTR_KPARAM_INFO
	.align		4
.L_65:
        /*00e8*/ 	.byte	0x04, 0x17
        /*00ea*/ 	.short	(.L_67 - .L_66)
.L_66:
        /*00ec*/ 	.word	0x00000000
        /*00f0*/ 	.short	0x0001
        /*00f2*/ 	.short	0x0008
        /*00f4*/ 	.byte	0x00, 0xf5, 0x21, 0x00


	//----- nvinfo : EIATTR_KPARAM_INFO
	.align		4
.L_67:
        /*00f8*/ 	.byte	0x04, 0x17
        /*00fa*/ 	.short	(.L_69 - .L_68)
.L_68:
        /*00fc*/ 	.word	0x00000000
        /*0100*/ 	.short	0x0000
        /*0102*/ 	.short	0x0000
        /*0104*/ 	.byte	0x00, 0xf5, 0x21, 0x00


	//----- nvinfo : EIATTR_SPARSE_MMA_MASK
	.align		4
.L_69:
        /*0108*/ 	.byte	0x03, 0x50
        /*010a*/ 	.short	0x0000


	//----- nvinfo : EIATTR_MAXREG_COUNT
	.align		4
        /*010c*/ 	.byte	0x03, 0x1b
        /*010e*/ 	.short	0x00ff


	//----- nvinfo : EIATTR_MERCURY_ISA_VERSION
	.align		4
        /*0110*/ 	.byte	0x03, 0x5f
        /*0112*/ 	.short	0x0101


	//----- nvinfo : EIATTR_VRC_CTA_INIT_COUNT
	.align		4
        /*0114*/ 	.byte	0x02, 0x4a
	.zero		1
	.zero		1


	//----- nvinfo : EIATTR_EXIT_INSTR_OFFSETS
	.align		4
        /*0118*/ 	.byte	0x04, 0x1c
        /*011a*/ 	.short	(.L_71 - .L_70)


	//   ....[0]....
.L_70:
        /*011c*/ 	.word	0x00000120


	//   ....[1]....
        /*0120*/ 	.word	0x000003e0


	//   ....[2]....
        /*0124*/ 	.word	0x00002d40


	//----- nvinfo : EIATTR_CRS_STACK_SIZE
	.align		4
.L_71:
        /*0128*/ 	.byte	0x04, 0x1e
        /*012a*/ 	.short	(.L_73 - .L_72)
.L_72:
        /*012c*/ 	.word	0x00000000


	//----- nvinfo : EIATTR_CBANK_PARAM_SIZE
	.align		4
.L_73:
        /*0130*/ 	.byte	0x03, 0x19
        /*0132*/ 	.short	0x0072


	//----- nvinfo : EIATTR_PARAM_CBANK
	.align		4
        /*0134*/ 	.byte	0x04, 0x0a
        /*0136*/ 	.short	(.L_75 - .L_74)
	.align		4
.L_74:
        /*0138*/ 	.word	index@(.nv.constant0.compute_dual_graph_forces)
        /*013c*/ 	.short	0x0380
        /*013e*/ 	.short	0x0072


	//----- nvinfo : EIATTR_SW_WAR
	.align		4
.L_75:
        /*0140*/ 	.byte	0x04, 0x36
        /*0142*/ 	.short	(.L_77 - .L_76)
.L_76:
        /*0144*/ 	.word	0x00000008
.L_77:


//--------------------- .nv.callgraph             --------------------------
	.section	.nv.callgraph,"",@"SHT_CUDA_CALLGRAPH"
	.align	4
	.sectionentsize	8
	.align		4
        /*0000*/ 	.word	0x00000000
	.align		4
        /*0004*/ 	.word	0xffffffff
	.align		4
        /*0008*/ 	.word	0x00000000
	.align		4
        /*000c*/ 	.word	0xfffffffe
	.align		4
        /*0010*/ 	.word	0x00000000
	.align		4
        /*0014*/ 	.word	0xfffffffd
	.align		4
        /*0018*/ 	.word	0x00000000
	.align		4
        /*001c*/ 	.word	0xfffffffc


//--------------------- .text.mark_node_types     --------------------------
	.section	.text.mark_node_types,"ax",@progbits
	.align	128
        .global         mark_node_types
        .type           mark_node_types,@function
        .size           mark_node_types,(.L_x_107 - mark_node_types)
        .other          mark_node_types,@"STO_CUDA_ENTRY STV_DEFAULT"
mark_node_types:
.text.mark_node_types:
[----:B------:R-:W-:Y:S01]  /*0000*/  LDC R1, c[0x0][0x37c] ;  /* 0x0000df00ff017b82 */ /* 0x000fe20000000800 */
[----:B------:R-:W0:Y:S07]  /*0010*/  S2R R0, SR_TID.X ;  /* 0x0000000000007919 */ /* 0x000e2e0000002100 */
[----:B------:R-:W0:Y:S01]  /*0020*/  S2UR UR4, SR_CTAID.X ;  /* 0x00000000000479c3 */ /* 0x000e220000002500 */
[----:B------:R-:W1:Y:S07]  /*0030*/  LDCU UR5, c[0x0][0x388] ;  /* 0x00007100ff0577ac */ /* 0x000e6e0008000800 */
[----:B------:R-:W0:Y:S02]  /*0040*/  LDC R5, c[0x0][0x360] ;  /* 0x0000d800ff057b82 */ /* 0x000e240000000800 */
[----:B0-----:R-:W-:-:S05]  /*0050*/  IMAD R5, R5, UR4, R0 ;  /* 0x0000000405057c24 */ /* 0x001fca000f8e0200 */
[----:B-1----:R-:W-:-:S13]  /*0060*/  ISETP.GE.AND P0, PT, R5, UR5, PT ;  /* 0x0000000505007c0c */ /* 0x002fda000bf06270 */
[----:B------:R-:W-:Y:S05]  /*0070*/  @P0 EXIT ;  /* 0x000000000000094d */ /* 0x000fea0003800000 */
[----:B------:R-:W0:Y:S01]  /*0080*/  LDCU.64 UR6, c[0x0][0x390] ;  /* 0x00007200ff0677ac */ /* 0x000e220008000a00 */
[----:B------:R-:W1:Y:S01]  /*0090*/  LDCU.64 UR4, c[0x0][0x358] ;  /* 0x00006b00ff0477ac */ /* 0x000e620008000a00 */
[C---:B0-----:R-:W-:Y:S01]  /*00a0*/  IADD3 R2, P0, PT, R5.reuse, UR6, RZ ;  /* 0x0000000605027c10 */ /* 0x041fe2000ff1e0ff */
[----:B------:R-:W0:Y:S03]  /*00b0*/  LDCU.U8 UR6, c[0x0][0x38c] ;  /* 0x00007180ff0677ac */ /* 0x000e260008000000 */
[----:B------:R-:W-:-:S05]  /*00c0*/  LEA.HI.X.SX32 R3, R5, UR7, 0x1, P0 ;  /* 0x0000000705037c11 */ /* 0x000fca00080f0eff */
[----:B-1----:R-:W2:Y:S02]  /*00d0*/  LDG.E.U8 R2, desc[UR4][R2.64] ;  /* 0x0000000402027981 */ /* 0x002ea4000c1e1100 */
[----:B--2---:R-:W-:-:S13]  /*00e0*/  ISETP.NE.AND P0, PT, R2, RZ, PT ;  /* 0x000000ff0200720c */ /* 0x004fda0003f05270 */
[----:B0-----:R-:W-:Y:S05]  /*00f0*/  @!P0 BRA `(.L_x_0) ;  /* 0x00000000001c8947 */ /* 0x001fea0003800000 */
[----:B------:R-:W0:Y:S02]  /*0100*/  LDC.64 R2, c[0x0][0x380] ;  /* 0x0000e000ff027b82 */ /* 0x000e240000000a00 */
[----:B0-----:R-:W-:-:S05]  /*0110*/  IMAD.WIDE R2, R5, 0x1c, R2 ;  /* 0x0000001c05027825 */ /* 0x001fca00078e0202 */
[----:B------:R-:W2:Y:S01]  /*0120*/  LDG.E.U8 R0, desc[UR4][R2.64+0x19] ;  /* 0x0000190402007981 */ /* 0x000ea2000c1e1100 */
[----:B------:R-:W2:Y:S02]  /*0130*/  LDCU.U8 UR7, c[0x0][0x38d] ;  /* 0x000071a0ff0777ac */ /* 0x000ea40008000000 */
[----:B--2---:R-:W-:-:S05]  /*0140*/  LOP3.LUT R5, R0, UR7, RZ, 0xfc, !PT ;  /* 0x0000000700057c12 */ /* 0x004fca000f8efcff */
[----:B------:R-:W-:Y:S01]  /*0150*/  STG.E.U8 desc[UR4][R2.64+0x19], R5 ;  /* 0x0000190502007986 */ /* 0x000fe2000c101104 */
[----:B------:R-:W-:Y:S05]  /*0160*/  EXIT ;  /* 0x000000000000794d */ /* 0x000fea0003800000 */
.L_x_0:
[----:B------:R-:W0:Y:S02]  /*0170*/  LDC.64 R2, c[0x0][0x380] ;  /* 0x0000e000ff027b82 */ /* 0x000e240000000a00 */
[----:B0-----:R-:W-:-:S05]  /*0180*/  IMAD.WIDE R2, R5, 0x1c, R2 ;  /* 0x0000001c05027825 */ /* 0x001fca00078e0202 */
[----:B------:R-:W2:Y:S02]  /*0190*/  LDG.E.U8 R5, desc[UR4][R2.64+0x19] ;  /* 0x0000190402057981 */ /* 0x000ea4000c1e1100 */
[----:B--2---:R-:W-:-:S05]  /*01a0*/  LOP3.LUT R5, R5, UR6, RZ, 0xfc, !PT ;  /* 0x0000000605057c12 */ /* 0x004fca000f8efcff */
[----:B------:R-:W-:Y:S01]  /*01b0*/  STG.E.U8 desc[UR4][R2.64+0x19], R5 ;  /* 0x0000190502007986 */ /* 0x000fe2000c101104 */
[----:B------:R-:W-:Y:S05]  /*01c0*/  EXIT ;  /* 0x000000000000794d */ /* 0x000fea0003800000 */
.L_x_1:
[----:B------:R-:W-:-:S00]  /*01d0*/  BRA `(.L_x_1) ;  /* 0xfffffffc00fc7947 */ /* 0x000fc0000383ffff */
[----:B------:R-:W-:-:S00]  /*01e0*/  NOP ;  /* 0x0000000000007918 */ /* 0x000fc00000000000 */
        /* <DEDUP_REMOVED lines=9> */
.L_x_107:


//--------------------- .text.compute_dual_graph_forces --------------------------
	.section	.text.compute_dual_graph_forces,"ax",@progbits
	.align	128
        .global         compute_dual_graph_forces
        .type           compute_dual_graph_forces,@function
        .size           compute_dual_graph_forces,(.L_x_106 - compute_dual_graph_forces)
        .other          compute_dual_graph_forces,@"STO_CUDA_ENTRY STV_DEFAULT"
compute_dual_graph_forces:
.text.compute_dual_graph_forces:
[----:B------:R-:W-:Y:S01]  /*0000*/  LDC R1, c[0x0][0x37c] ;  /* 0x0000df00ff017b82 */ /* 0x000fe20000000800 */
[----:B------:R-:W0:Y:S07]  /*0010*/  S2R R3, SR_TID.X ;  /* 0x0000000000037919 */ /* 0x000e2e0000002100 */
[----:B------:R-:W0:Y:S01]  /*0020*/  S2UR UR7, SR_CTAID.X ;  /* 0x00000000000779c3 */ /* 0x000e220000002500 */
[----:B------:R-:W1:Y:S01]  /*0030*/  LDCU.U8 UR4, c[0x0][0x3f0] ;  /* 0x00007e00ff0477ac */ /* 0x000e620008000000 */
[----:B------:R-:W2:Y:S06]  /*0040*/  LDCU.64 UR8, c[0x0][0x3a0] ;  /* 0x00007400ff0877ac */ /* 0x000eac0008000a00 */
[----:B------:R-:W0:Y:S01]  /*0050*/  LDC R26, c[0x0][0x360] ;  /* 0x0000d800ff1a7b82 */ /* 0x000e220000000800 */
[----:B------:R-:W3:Y:S01]  /*0060*/  LDCU.S8 UR5, c[0x0][0x3f1] ;  /* 0x00007e20ff0577ac */ /* 0x000ee20008000200 */
[----:B-1----:R-:W-:-:S02]  /*0070*/  UPRMT UR6, UR4, 0x8880, URZ ;  /* 0x0000888004067896 */ /* 0x002fc400080000ff */
[----:B--2---:R-:W-:Y:S01]  /*0080*/  UIADD3 UR4, UPT, UPT, UR8, UR9, URZ ;  /* 0x0000000908047290 */ /* 0x004fe2000fffe0ff */
[----:B0-----:R-:W-:-:S05]  /*0090*/  IMAD R26, R26, UR7, R3 ;  /* 0x000000071a1a7c24 */ /* 0x001fca000f8e0203 */
[C---:B------:R-:W-:Y:S01]  /*00a0*/  ISETP.GE.AND P0, PT, R26.reuse, UR4, PT ;  /* 0x000000041a007c0c */ /* 0x040fe2000bf06270 */
[----:B------:R-:W-:Y:S02]  /*00b0*/  UMOV UR4, UR6 ;  /* 0x0000000600047c82 */ /* 0x000fe40008000000 */
[----:B------:R-:W-:Y:S01]  /*00c0*/  ISETP.NE.AND P1, PT, RZ, UR4, PT ;  /* 0x00000004ff007c0c */ /* 0x000fe2000bf25270 */
[----:B---3--:R-:W-:Y:S01]  /*00d0*/  UMOV UR4, UR5 ;  /* 0x0000000500047c82 */ /* 0x008fe20008000000 */
[C---:B------:R-:W-:Y:S02]  /*00e0*/  ISETP.GE.AND P0, PT, R26.reuse, UR8, !P0 ;  /* 0x000000081a007c0c */ /* 0x040fe4000c706270 */
[----:B------:R-:W-:Y:S02]  /*00f0*/  ISETP.LT.AND P1, PT, R26, UR8, P1 ;  /* 0x000000081a007c0c */ /* 0x000fe40008f21270 */
[----:B------:R-:W-:-:S04]  /*0100*/  ISETP.NE.AND P0, PT, RZ, UR4, P0 ;  /* 0x00000004ff007c0c */ /* 0x000fc80008705270 */
[----:B------:R-:W-:-:S13]  /*0110*/  PLOP3.LUT P0, PT, P1, P0, PT, 0xf8, 0x8f ;  /* 0x00000000008f781c */ /* 0x000fda0000f01f70 */
[----:B------:R-:W-:Y:S05]  /*0120*/  @!P0 EXIT ;  /* 0x000000000000894d */ /* 0x000fea0003800000 */
[----:B------:R-:W0:Y:S01]  /*0130*/  LDCU UR9, c[0x0][0x3a0] ;  /* 0x00007400ff0977ac */ /* 0x000e220008000800 */
[----:B------:R-:W-:Y:S01]  /*0140*/  BSSY.RECONVERGENT B0, `(.L_x_2) ;  /* 0x0000028000007945 */ /* 0x000fe20003800200 */
[----:B------:R-:W1:Y:S01]  /*0150*/  LDCU.64 UR4, c[0x0][0x3c0] ;  /* 0x00007800ff0477ac */ /* 0x000e620008000a00 */
[----:B------:R-:W2:Y:S01]  /*0160*/  LDCU.64 UR6, c[0x0][0x3b8] ;  /* 0x00007700ff0677ac */ /* 0x000ea20008000a00 */
[----:B------:R-:W3:Y:S01]  /*0170*/  LDCU.64 UR10, c[0x0][0x3b0] ;  /* 0x00007600ff0a77ac */ /* 0x000ee20008000a00 */
[----:B------:R-:W4:Y:S01]  /*0180*/  LDCU.64 UR12, c[0x0][0x380] ;  /* 0x00007000ff0c77ac */ /* 0x000f220008000a00 */
[----:B0-----:R-:W-:Y:S01]  /*0190*/  MOV R19, UR9 ;  /* 0x0000000900137c02 */ /* 0x001fe20008000f00 */
[----:B------:R-:W0:Y:S01]  /*01a0*/  LDCU.64 UR14, c[0x0][0x390] ;  /* 0x00007200ff0e77ac */ /* 0x000e220008000a00 */
[----:B-1----:R-:W-:Y:S01]  /*01b0*/  MOV R2, UR5 ;  /* 0x0000000500027c02 */ /* 0x002fe20008000f00 */
[----:B------:R-:W1:Y:S01]  /*01c0*/  LDCU UR16, c[0x0][0x3a8] ;  /* 0x00007500ff1077ac */ /* 0x000e620008000800 */
[----:B------:R-:W-:-:S02]  /*01d0*/  MOV R5, UR4 ;  /* 0x0000000400057c02 */ /* 0x000fc40008000f00 */
[----:B--2---:R-:W-:Y:S02]  /*01e0*/  MOV R32, UR7 ;  /* 0x0000000700207c02 */ /* 0x004fe40008000f00 */
[----:B------:R-:W-:Y:S02]  /*01f0*/  MOV R31, UR6 ;  /* 0x00000006001f7c02 */ /* 0x000fe40008000f00 */
[----:B---3--:R-:W-:Y:S02]  /*0200*/  MOV R30, UR11 ;  /* 0x0000000b001e7c02 */ /* 0x008fe40008000f00 */
[----:B------:R-:W-:Y:S02]  /*0210*/  MOV R29, UR10 ;  /* 0x0000000a001d7c02 */ /* 0x000fe40008000f00 */
[----:B----4-:R-:W-:Y:S02]  /*0220*/  MOV R20, UR12 ;  /* 0x0000000c00147c02 */ /* 0x010fe40008000f00 */
[----:B------:R-:W-:-:S02]  /*0230*/  MOV R21, UR13 ;  /* 0x0000000d00157c02 */ /* 0x000fc40008000f00 */
[----:B0-----:R-:W-:Y:S02]  /*0240*/  MOV R28, UR14 ;  /* 0x0000000e001c7c02 */ /* 0x001fe40008000f00 */
[----:B------:R-:W-:Y:S02]  /*0250*/  MOV R27, UR15 ;  /* 0x0000000f001b7c02 */ /* 0x000fe40008000f00 */
[----:B-1----:R-:W-:Y:S01]  /*0260*/  MOV R17, UR16 ;  /* 0x0000001000117c02 */ /* 0x002fe20008000f00 */
[----:B------:R-:W-:Y:S06]  /*0270*/  @P1 BRA `(.L_x_3) ;  /* 0x0000000000501947 */ /* 0x000fec0003800000 */
[----:B------:R-:W0:Y:S01]  /*0280*/  LDCU UR9, c[0x0][0x3a4] ;  /* 0x00007480ff0977ac */ /* 0x000e220008000800 */
[----:B------:R-:W-:Y:S01]  /*0290*/  IADD3 R26, PT, PT, R26, -UR8, RZ ;  /* 0x800000081a1a7c10 */ /* 0x000fe2000fffe0ff */
[----:B------:R-:W1:Y:S01]  /*02a0*/  LDCU.64 UR4, c[0x0][0x3c8] ;  /* 0x00007900ff0477ac */ /* 0x000e620008000a00 */
[----:B------:R-:W2:Y:S01]  /*02b0*/  LDCU.64 UR6, c[0x0][0x3d0] ;  /* 0x00007a00ff0677ac */ /* 0x000ea20008000a00 */
[----:B------:R-:W3:Y:S01]  /*02c0*/  LDCU.64 UR10, c[0x0][0x3d8] ;  /* 0x00007b00ff0a77ac */ /* 0x000ee20008000a00 */
[----:B------:R-:W4:Y:S01]  /*02d0*/  LDCU.64 UR12, c[0x0][0x388] ;  /* 0x00007100ff0c77ac */ /* 0x000f220008000a00 */
[----:B0-----:R-:W-:Y:S01]  /*02e0*/  IMAD.U32 R19, RZ, RZ, UR9 ;  /* 0x00000009ff137e24 */ /* 0x001fe2000f8e00ff */
[----:B------:R-:W0:Y:S01]  /*02f0*/  LDCU.64 UR14, c[0x0][0x398] ;  /* 0x00007300ff0e77ac */ /* 0x000e220008000a00 */
[----:B-1----:R-:W-:Y:S01]  /*0300*/  IMAD.U32 R29, RZ, RZ, UR4 ;  /* 0x00000004ff1d7e24 */ /* 0x002fe2000f8e00ff */
[----:B------:R-:W-:Y:S01]  /*0310*/  MOV R30, UR5 ;  /* 0x00000005001e7c02 */ /* 0x000fe20008000f00 */
[----:B------:R-:W1:Y:S01]  /*0320*/  LDCU UR16, c[0x0][0x3ac] ;  /* 0x00007580ff1077ac */ /* 0x000e620008000800 */
[----:B--2---:R-:W-:-:S02]  /*0330*/  MOV R31, UR6 ;  /* 0x00000006001f7c02 */ /* 0x004fc40008000f00 */
[----:B------:R-:W-:Y:S02]  /*0340*/  MOV R32, UR7 ;  /* 0x0000000700207c02 */ /* 0x000fe40008000f00 */
[----:B---3--:R-:W-:Y:S02]  /*0350*/  MOV R5, UR10 ;  /* 0x0000000a00057c02 */ /* 0x008fe40008000f00 */
[----:B------:R-:W-:Y:S02]  /*0360*/  MOV R2, UR11 ;  /* 0x0000000b00027c02 */ /* 0x000fe40008000f00 */
[----:B----4-:R-:W-:Y:S02]  /*0370*/  MOV R20, UR12 ;  /* 0x0000000c00147c02 */ /* 0x010fe40008000f00 */
[----:B------:R-:W-:Y:S02]  /*0380*/  MOV R21, UR13 ;  /* 0x0000000d00157c02 */ /* 0x000fe40008000f00 */
[----:B0-----:R-:W-:-:S02]  /*0390*/  MOV R28, UR14 ;  /* 0x0000000e001c7c02 */ /* 0x001fc40008000f00 */
[----:B------:R-:W-:Y:S02]  /*03a0*/  MOV R27, UR15 ;  /* 0x0000000f001b7c02 */ /* 0x000fe40008000f00 */
[----:B-1----:R-:W-:-:S07]  /*03b0*/  MOV R17, UR16 ;  /* 0x0000001000117c02 */ /* 0x002fce0008000f00 */
.L_x_3:
[----:B------:R-:W-:Y:S05]  /*03c0*/  BSYNC.RECONVERGENT B0 ;  /* 0x0000000000007941 */ /* 0x000fea0003800200 */
.L_x_2:
[----:B------:R-:W-:-:S13]  /*03d0*/  ISETP.GE.AND P0, PT, R26, R19, PT ;  /* 0x000000131a00720c */ /* 0x000fda0003f06270 */
[----:B------:R-:W-:Y:S05]  /*03e0*/  @P0 EXIT ;  /* 0x000000000000094d */ /* 0x000fea0003800000 */
[----:B------:R-:W0:Y:S01]  /*03f0*/  LDCU UR6, c[0x0][0x3ec] ;  /* 0x00007d80ff0677ac */ /* 0x000e220008000800 */
[----:B------:R-:W-:Y:S01]  /*0400*/  HFMA2 R16, -RZ, RZ, 2, 0 ;  /* 0x40000000ff107431 */ /* 0x000fe200000001ff */
[----:B------:R-:W-:Y:S01]  /*0410*/  MOV R18, 0x3f800000 ;  /* 0x3f80000000127802 */ /* 0x000fe20000000f00 */
[----:B------:R-:W1:Y:S03]  /*0420*/  LDCU.64 UR4, c[0x0][0x358] ;  /* 0x00006b00ff0477ac */ /* 0x000e660008000a00 */
[----:B------:R-:W-:Y:S01]  /*0430*/  FSEL R16, R16, 3, P1 ;  /* 0x4040000010107808 */ /* 0x000fe20000800000 */
[----:B0-----:R-:W-:-:S09]  /*0440*/  UISETP.GT.AND UP0, UPT, UR6, 0x63, UPT ;  /* 0x000000630600788c */ /* 0x001fd2000bf04270 */
[----:B-1----:R-:W-:Y:S05]  /*0450*/  BRA.U UP0, `(.L_x_4) ;  /* 0x0000000100487547 */ /* 0x002fea000b800000 */
[----:B------:R-:W-:Y:S02]  /*0460*/  MOV R0, 0x3f800000 ;  /* 0x3f80000000007802 */ /* 0x000fe40000000f00 */
[----:B------:R-:W-:Y:S02]  /*0470*/  MOV R3, 0x3c23d70a ;  /* 0x3c23d70a00037802 */ /* 0x000fe40000000f00 */
[----:B------:R-:W-:-:S03]  /*0480*/  I2FP.F32.S32 R45, UR6 ;  /* 0x00000006002d7c45 */ /* 0x000fc60008201400 */
[----:B------:R-:W-:Y:S01]  /*0490*/  FFMA R0, R3, -100, R0 ;  /* 0xc2c8000003007823 */ /* 0x000fe20000000000 */
[----:B------:R-:W0:Y:S03]  /*04a0*/  FCHK P0, R45, 100 ;  /* 0x42c800002d007902 */ /* 0x000e260000000000 */
[----:B------:R-:W-:-:S04]  /*04b0*/  FFMA R0, R0, R3, 0.0099999997764825820923 ;  /* 0x3c23d70a00007423 */ /* 0x000fc80000000003 */
[----:B------:R-:W-:-:S04]  /*04c0*/  FFMA R3, R45, R0, RZ ;  /* 0x000000002d037223 */ /* 0x000fc800000000ff */
[----:B------:R-:W-:-:S04]  /*04d0*/  FFMA R4, R3, -100, R45 ;  /* 0xc2c8000003047823 */ /* 0x000fc8000000002d */
[----:B------:R-:W-:Y:S01]  /*04e0*/  FFMA R0, R0, R4, R3 ;  /* 0x0000000400007223 */ /* 0x000fe20000000003 */
[----:B0-----:R-:W-:Y:S06]  /*04f0*/  @!P0 BRA `(.L_x_5) ;  /* 0x00000000000c8947 */ /* 0x001fec0003800000 */
[----:B------:R-:W-:Y:S01]  /*0500*/  HFMA2 R43, -RZ, RZ, 3.390625, 0 ;  /* 0x42c80000ff2b7431 */ /* 0x000fe200000001ff */
[----:B------:R-:W-:-:S07]  /*0510*/  MOV R34, 0x530 ;  /* 0x0000053000227802 */ /* 0x000fce0000000f00 */
[----:B------:R-:W-:Y:S05]  /*0520*/  CALL.REL.NOINC `($__internal_1_$__cuda_sm3x_div_rn_noftz_f32_slowpath) ;  /* 0x0000002800607944 */ /* 0x000fea0003c00000 */
.L_x_5:
[----:B------:R-:W-:Y:S01]  /*0530*/  MOV R3, 0x3ecccccd ;  /* 0x3ecccccd00037802 */ /* 0x000fe20000000f00 */
[----:B------:R-:W-:-:S04]  /*0540*/  HFMA2 R7, -RZ, RZ, 1.0341796875, -112.625 ;  /* 0x3c23d70aff077431 */ /* 0x000fc800000001ff */
[----:B------:R-:W-:-:S05]  /*0550*/  FFMA R3, R0, -R3, 0.89999997615814208984 ;  /* 0x3f66666600037423 */ /* 0x000fca0000000803 */
[----:B------:R-:W-:Y:S01]  /*0560*/  FMNMX R30, R30, R3, !PT ;  /* 0x000000031e1e7209 */ /* 0x000fe20007800000 */
[----:B------:R-:W-:-:S07]  /*0570*/  FFMA R18, R0, 0.99000000953674316406, R7 ;  /* 0x3f7d70a400127823 */ /* 0x000fce0000000007 */
.L_x_4:
[----:B------:R-:W-:Y:S01]  /*0580*/  IMAD.WIDE R22, R26, 0x1c, R20 ;  /* 0x0000001c1a167825 */ /* 0x000fe200078e0214 */
[----:B------:R-:W0:Y:S04]  /*0590*/  LDC R0, c[0x0][0x3ec] ;  /* 0x0000fb00ff007b82 */ /* 0x000e280000000800 */
[----:B------:R-:W2:Y:S04]  /*05a0*/  LDG.E R8, desc[UR4][R22.64+0x14] ;  /* 0x0000140416087981 */ /* 0x000ea8000c1e1900 */
[----:B------:R-:W3:Y:S04]  /*05b0*/  LDG.E R7, desc[UR4][R22.64+0x10] ;  /* 0x0000100416077981 */ /* 0x000ee8000c1e1900 */
[----:B------:R-:W4:Y:S04]  /*05c0*/  LDG.E R6, desc[UR4][R22.64+0xc] ;  /* 0x00000c0416067981 */ /* 0x000f28000c1e1900 */
[----:B------:R1:W5:Y:S04]  /*05d0*/  LDG.E R15, desc[UR4][R22.64] ;  /* 0x00000004160f7981 */ /* 0x000368000c1e1900 */
[----:B------:R1:W5:Y:S04]  /*05e0*/  LDG.E R14, desc[UR4][R22.64+0x4] ;  /* 0x00000404160e7981 */ /* 0x000368000c1e1900 */
[----:B------:R1:W5:Y:S04]  /*05f0*/  LDG.E R13, desc[UR4][R22.64+0x8] ;  /* 0x00000804160d7981 */ /* 0x000368000c1e1900 */
[----:B------:R1:W5:Y:S01]  /*0600*/  LDG.E.U8 R12, desc[UR4][R22.64+0x18] ;  /* 0x00001804160c7981 */ /* 0x000362000c1e1100 */
[----:B------:R-:W-:Y:S01]  /*0610*/  ISETP.GE.AND P2, PT, R17, 0x1, PT ;  /* 0x000000011100780c */ /* 0x000fe20003f46270 */
[----:B------:R-:W-:Y:S01]  /*0620*/  BSSY.RECONVERGENT B2, `(.L_x_6) ;  /* 0x0000127000027945 */ /* 0x000fe20003800200 */
[----:B0-----:R-:W-:-:S02]  /*0630*/  ISETP.GE.AND P0, PT, R0, 0x5, PT ;  /* 0x000000050000780c */ /* 0x001fc40003f06270 */
[----:B------:R-:W-:Y:S02]  /*0640*/  CS2R R10, SRZ ;  /* 0x00000000000a7805 */ /* 0x000fe4000001ff00 */
[----:B------:R-:W-:Y:S02]  /*0650*/  MOV R9, RZ ;  /* 0x000000ff00097202 */ /* 0x000fe40000000f00 */
[----:B--2---:R-:W-:Y:S02]  /*0660*/  FSEL R8, R8, RZ, P0 ;  /* 0x000000ff08087208 */ /* 0x004fe40000000000 */
[----:B---3--:R-:W-:Y:S02]  /*0670*/  FSEL R7, R7, RZ, P0 ;  /* 0x000000ff07077208 */ /* 0x008fe40000000000 */
[----:B----4-:R-:W-:Y:S01]  /*0680*/  FSEL R6, R6, RZ, P0 ;  /* 0x000000ff06067208 */ /* 0x010fe20000000000 */
[----:B-1----:R-:W-:Y:S06]  /*0690*/  @!P2 BRA `(.L_x_7) ;  /* 0x00000010007ca947 */ /* 0x002fec0003800000 */
[----:B------:R-:W-:Y:S01]  /*06a0*/  ISETP.NE.AND P0, PT, R17, 0x1, PT ;  /* 0x000000011100780c */ /* 0x000fe20003f05270 */
[----:B------:R-:W-:Y:S01]  /*06b0*/  BSSY.RECONVERGENT B1, `(.L_x_8) ;  /* 0x00000be000017945 */ /* 0x000fe20003800200 */
[----:B------:R-:W-:Y:S02]  /*06c0*/  FSEL R5, R5, R2, P1 ;  /* 0x0000000205057208 */ /* 0x000fe40000800000 */
[----:B------:R-:W-:Y:S02]  /*06d0*/  CS2R R10, SRZ ;  /* 0x00000000000a7805 */ /* 0x000fe4000001ff00 */
[----:B------:R-:W-:Y:S02]  /*06e0*/  MOV R9, RZ ;  /* 0x000000ff00097202 */ /* 0x000fe40000000f00 */
[----:B------:R-:W-:-:S05]  /*06f0*/  CS2R R24, SRZ ;  /* 0x0000000000187805 */ /* 0x000fca000001ff00 */
[----:B------:R-:W-:Y:S05]  /*0700*/  @!P0 BRA `(.L_x_9) ;  /* 0x0000000800e08947 */ /* 0x000fea0003800000 */
[----:B------:R-:W-:Y:S01]  /*0710*/  IADD3 R24, P0, PT, R28, 0xc, RZ ;  /* 0x0000000c1c187810 */ /* 0x000fe20007f1e0ff */
[----:B------:R-:W-:Y:S01]  /*0720*/  BSSY.RECONVERGENT B0, `(.L_x_10) ;  /* 0x00000b4000007945 */ /* 0x000fe20003800200 */
[----:B------:R-:W-:Y:S01]  /*0730*/  LOP3.LUT R4, R17, 0x7ffffffe, RZ, 0xc0, !PT ;  /* 0x7ffffffe11047812 */ /* 0x000fe200078ec0ff */
[----:B------:R-:W-:Y:S01]  /*0740*/  IMAD.MOV.U32 R9, RZ, RZ, RZ ;  /* 0x000000ffff097224 */ /* 0x000fe200078e00ff */
[----:B------:R-:W-:Y:S02]  /*0750*/  IADD3.X R25, PT, PT, RZ, R27, RZ, P0, !PT ;  /* 0x0000001bff197210 */ /* 0x000fe400007fe4ff */
[----:B------:R-:W-:-:S07]  /*0760*/  IADD3 R4, PT, PT, -R4, RZ, RZ ;  /* 0x000000ff04047210 */ /* 0x000fce0007ffe1ff */
.L_x_33:
[----:B------:R-:W2:Y:S04]  /*0770*/  LDG.E R3, desc[UR4][R24.64+-0xc] ;  /* 0xfffff40418037981 */ /* 0x000ea8000c1e1900 */
[----:B------:R-:W3:Y:S01]  /*0780*/  LDG.E R35, desc[UR4][R24.64+-0x8] ;  /* 0xfffff80418237981 */ /* 0x000ee2000c1e1900 */
[----:B------:R-:W-:Y:S01]  /*0790*/  IADD3 R4, PT, PT, R4, 0x2, RZ ;  /* 0x0000000204047810 */ /* 0x000fe20007ffe0ff */
[----:B------:R-:W-:Y:S03]  /*07a0*/  BSSY.RECONVERGENT B5, `(.L_x_11) ;  /* 0x0000053000057945 */ /* 0x000fe60003800200 */
[----:B------:R-:W-:Y:S02]  /*07b0*/  ISETP.NE.AND P3, PT, R4, RZ, PT ;  /* 0x000000ff0400720c */ /* 0x000fe40003f65270 */
[----:B--2---:R-:W-:-:S02]  /*07c0*/  ISETP.NE.AND P0, PT, R3, R26, PT ;  /* 0x0000001a0300720c */ /* 0x004fc40003f05270 */
[----:B---3--:R-:W-:-:S11]  /*07d0*/  ISETP.NE.AND P2, PT, R35, R26, PT ;  /* 0x0000001a2300720c */ /* 0x008fd60003f45270 */
[----:B------:R-:W-:-:S04]  /*07e0*/  @P0 SEL R35, R3, 0xffffffff, !P2 ;  /* 0xffffffff03230807 */ /* 0x000fc80005000000 */
[----:B------:R-:W-:-:S04]  /*07f0*/  ISETP.GE.AND P0, PT, R35, R19, PT ;  /* 0x000000132300720c */ /* 0x000fc80003f06270 */
[----:B------:R-:W-:-:S13]  /*0800*/  ISETP.LT.OR P0, PT, R35, RZ, P0 ;  /* 0x000000ff2300720c */ /* 0x000fda0000701670 */
[----:B------:R-:W-:Y:S05]  /*0810*/  @P0 BRA `(.L_x_12) ;  /* 0x00000004002c0947 */ /* 0x000fea0003800000 */
[----:B------:R-:W-:-:S05]  /*0820*/  IMAD.WIDE.U32 R34, R35, 0x1c, R20 ;  /* 0x0000001c23227825 */ /* 0x000fca00078e0014 */
[----:B------:R-:W2:Y:S04]  /*0830*/  LDG.E R3, desc[UR4][R34.64+0x4] ;  /* 0x0000040422037981 */ /* 0x000ea8000c1e1900 */
[----:B------:R-:W3:Y:S04]  /*0840*/  LDG.E R0, desc[UR4][R34.64] ;  /* 0x0000000422007981 */ /* 0x000ee8000c1e1900 */
[----:B------:R-:W4:Y:S01]  /*0850*/  LDG.E R2, desc[UR4][R34.64+0x8] ;  /* 0x0000080422027981 */ /* 0x000f22000c1e1900 */
[----:B------:R-:W-:Y:S01]  /*0860*/  BSSY.RECONVERGENT B3, `(.L_x_13) ;  /* 0x0000013000037945 */ /* 0x000fe20003800200 */
[----:B--2--5:R-:W-:Y:S01]  /*0870*/  FADD R3, -R14, R3 ;  /* 0x000000030e037221 */ /* 0x024fe20000000100 */
[----:B---3--:R-:W-:-:S03]  /*0880*/  FADD R45, -R15, R0 ;  /* 0x000000000f2d7221 */ /* 0x008fc60000000100 */
[----:B------:R-:W-:Y:S01]  /*0890*/  FMUL R0, R3, R3 ;  /* 0x0000000303007220 */ /* 0x000fe20000400000 */
[----:B----4-:R-:W-:-:S03]  /*08a0*/  FADD R2, -R13, R2 ;  /* 0x000000020d027221 */ /* 0x010fc60000000100 */
[----:B------:R-:W-:-:S04]  /*08b0*/  FFMA R33, R45, R45, R0 ;  /* 0x0000002d2d217223 */ /* 0x000fc80000000000 */
[----:B------:R-:W-:-:S04]  /*08c0*/  FFMA R36, R2, R2, R33 ;  /* 0x0000000202247223 */ /* 0x000fc80000000021 */
[----:B------:R0:W1:Y:S01]  /*08d0*/  MUFU.RSQ R33, R36 ;  /* 0x0000002400217308 */ /* 0x0000620000001400 */
[----:B------:R-:W-:-:S04]  /*08e0*/  IADD3 R0, PT, PT, R36, -0xd000000, RZ ;  /* 0xf300000024007810 */ /* 0x000fc80007ffe0ff */
[----:B------:R-:W-:-:S13]  /*08f0*/  ISETP.GT.U32.AND P0, PT, R0, 0x727fffff, PT ;  /* 0x727fffff0000780c */ /* 0x000fda0003f04070 */
[----:B01----:R-:W-:Y:S05]  /*0900*/  @!P0 BRA `(.L_x_14) ;  /* 0x0000000000108947 */ /* 0x003fea0003800000 */
[----:B------:R-:W-:Y:S02]  /*0910*/  MOV R0, R36 ;  /* 0x0000002400007202 */ /* 0x000fe40000000f00 */
[----:B------:R-:W-:-:S07]  /*0920*/  MOV R34, 0x940 ;  /* 0x0000094000227802 */ /* 0x000fce0000000f00 */
[----:B------:R-:W-:Y:S05]  /*0930*/  CALL.REL.NOINC `($__internal_0_$__cuda_sm20_sqrt_rn_f32_slowpath) ;  /* 0x0000002400047944 */ /* 0x000fea0003c00000 */
[----:B------:R-:W-:Y:S05]  /*0940*/  BRA `(.L_x_15) ;  /* 0x0000000000107947 */ /* 0x000fea0003800000 */
.L_x_14:
[----:B------:R-:W-:Y:S01]  /*0950*/  FMUL.FTZ R43, R36, R33 ;  /* 0x00000021242b7220 */ /* 0x000fe20000410000 */
[----:B------:R-:W-:-:S03]  /*0960*/  FMUL.FTZ R33, R33, 0.5 ;  /* 0x3f00000021217820 */ /* 0x000fc60000410000 */
[----:B------:R-:W-:-:S04]  /*0970*/  FFMA R0, -R43, R43, R36 ;  /* 0x0000002b2b007223 */ /* 0x000fc80000000124 */
[----:B------:R-:W-:-:S07]  /*0980*/  FFMA R43, R0, R33, R43 ;  /* 0x00000021002b7223 */ /* 0x000fce000000002b */
.L_x_15:
[----:B------:R-:W-:Y:S05]  /*0990*/  BSYNC.RECONVERGENT B3 ;  /* 0x0000000000037941 */ /* 0x000fea0003800200 */
.L_x_13:
[----:B------:R-:W-:-:S13]  /*09a0*/  FSETP.GT.AND P0, PT, R43, 0.15000000596046447754, PT ;  /* 0x3e19999a2b00780b */ /* 0x000fda0003f04000 */
[----:B------:R-:W-:Y:S05]  /*09b0*/  @!P0 BRA `(.L_x_12) ;  /* 0x0000000000c48947 */ /* 0x000fea0003800000 */
[----:B------:R0:W5:Y:S01]  /*09c0*/  LDG.E R42, desc[UR4][R24.64+-0x4] ;  /* 0xfffffc04182a7981 */ /* 0x000162000c1e1900 */
[----:B------:R-:W1:Y:S01]  /*09d0*/  MUFU.RCP R0, R43 ;  /* 0x0000002b00007308 */ /* 0x000e620000001000 */
[----:B------:R-:W-:Y:S07]  /*09e0*/  BSSY.RECONVERGENT B6, `(.L_x_16) ;  /* 0x000000b000067945 */ /* 0x000fee0003800200 */
[----:B------:R-:W2:Y:S01]  /*09f0*/  FCHK P0, R45, R43 ;  /* 0x0000002b2d007302 */ /* 0x000ea20000000000 */
[----:B-1----:R-:W-:-:S04]  /*0a00*/  FFMA R33, R0, -R43, 1 ;  /* 0x3f80000000217423 */ /* 0x002fc8000000082b */
[----:B------:R-:W-:-:S04]  /*0a10*/  FFMA R0, R0, R33, R0 ;  /* 0x0000002100007223 */ /* 0x000fc80000000000 */
[----:B------:R-:W-:-:S04]  /*0a20*/  FFMA R44, R45, R0, RZ ;  /* 0x000000002d2c7223 */ /* 0x000fc800000000ff */
[----:B------:R-:W-:-:S04]  /*0a30*/  FFMA R33, R44, -R43, R45 ;  /* 0x8000002b2c217223 */ /* 0x000fc8000000002d */
[----:B------:R-:W-:Y:S01]  /*0a40*/  FFMA R44, R0, R33, R44 ;  /* 0x00000021002c7223 */ /* 0x000fe2000000002c */
[----:B0-2---:R-:W-:Y:S06]  /*0a50*/  @!P0 BRA `(.L_x_17) ;  /* 0x00000000000c8947 */ /* 0x005fec0003800000 */
[----:B------:R-:W-:-:S07]  /*0a60*/  MOV R34, 0xa80 ;  /* 0x00000a8000227802 */ /* 0x000fce0000000f00 */
[----:B-----5:R-:W-:Y:S05]  /*0a70*/  CALL.REL.NOINC `($__internal_1_$__cuda_sm3x_div_rn_noftz_f32_slowpath) ;  /* 0x00000024000c7944 */ /* 0x020fea0003c00000 */
[----:B------:R-:W-:-:S07]  /*0a80*/  MOV R44, R0 ;  /* 0x00000000002c7202 */ /* 0x000fce0000000f00 */
.L_x_17:
[----:B------:R-:W-:Y:S05]  /*0a90*/  BSYNC.RECONVERGENT B6 ;  /* 0x0000000000067941 */ /* 0x000fea0003800200 */
.L_x_16:
[----:B------:R-:W0:Y:S01]  /*0aa0*/  MUFU.RCP R0, R43 ;  /* 0x0000002b00007308 */ /* 0x000e220000001000 */
[----:B------:R-:W-:Y:S07]  /*0ab0*/  BSSY.RECONVERGENT B6, `(.L_x_18) ;  /* 0x000000c000067945 */ /* 0x000fee0003800200 */
[----:B------:R-:W1:Y:S01]  /*0ac0*/  FCHK P0, R3, R43 ;  /* 0x0000002b03007302 */ /* 0x000e620000000000 */
[----:B0-----:R-:W-:-:S04]  /*0ad0*/  FFMA R33, R0, -R43, 1 ;  /* 0x3f80000000217423 */ /* 0x001fc8000000082b */
[----:B------:R-:W-:-:S04]  /*0ae0*/  FFMA R33, R0, R33, R0 ;  /* 0x0000002100217223 */ /* 0x000fc80000000000 */
[----:B------:R-:W-:-:S04]  /*0af0*/  FFMA R0, R3, R33, RZ ;  /* 0x0000002103007223 */ /* 0x000fc800000000ff */
[----:B------:R-:W-:-:S04]  /*0b00*/  FFMA R41, R0, -R43, R3 ;  /* 0x8000002b00297223 */ /* 0x000fc80000000003 */
[----:B------:R-:W-:Y:S01]  /*0b10*/  FFMA R41, R33, R41, R0 ;  /* 0x0000002921297223 */ /* 0x000fe20000000000 */
[----:B-1----:R-:W-:Y:S06]  /*0b20*/  @!P0 BRA `(.L_x_19) ;  /* 0x0000000000108947 */ /* 0x002fec0003800000 */
[----:B------:R-:W-:Y:S02]  /*0b30*/  MOV R45, R3 ;  /* 0x00000003002d7202 */ /* 0x000fe40000000f00 */
[----:B------:R-:W-:-:S07]  /*0b40*/  MOV R34, 0xb60 ;  /* 0x00000b6000227802 */ /* 0x000fce0000000f00 */
[----:B-----5:R-:W-:Y:S05]  /*0b50*/  CALL.REL.NOINC `($__internal_1_$__cuda_sm3x_div_rn_noftz_f32_slowpath) ;  /* 0x0000002000d47944 */ /* 0x020fea0003c00000 */
[----:B------:R-:W-:-:S07]  /*0b60*/  MOV R41, R0 ;  /* 0x0000000000297202 */ /* 0x000fce0000000f00 */
.L_x_19:
[----:B------:R-:W-:Y:S05]  /*0b70*/  BSYNC.RECONVERGENT B6 ;  /* 0x0000000000067941 */ /* 0x000fea0003800200 */
.L_x_18:
        /* <DEDUP_REMOVED lines=12> */
.L_x_21:
[----:B------:R-:W-:Y:S05]  /*0c40*/  BSYNC.RECONVERGENT B6 ;  /* 0x0000000000067941 */ /* 0x000fea0003800200 */
.L_x_20:
[----:B------:R-:W-:Y:S01]  /*0c50*/  FADD R43, R43, -1 ;  /* 0xbf8000002b2b7421 */ /* 0x000fe20000000000 */
[----:B-----5:R-:W-:Y:S01]  /*0c60*/  FMUL R2, R42, R29 ;  /* 0x0000001d2a027220 */ /* 0x020fe20000400000 */
[----:B------:R-:W-:-:S03]  /*0c70*/  FFMA R3, R5, R42, 1 ;  /* 0x3f80000005037423 */ /* 0x000fc6000000002a */
[----:B------:R-:W-:-:S04]  /*0c80*/  FMUL R2, R2, R43 ;  /* 0x0000002b02027220 */ /* 0x000fc80000400000 */
[----:B------:R-:W-:-:S04]  /*0c90*/  FMUL R2, R2, R3 ;  /* 0x0000000302027220 */ /* 0x000fc80000400000 */
[C---:B------:R-:W-:Y:S01]  /*0ca0*/  FFMA R11, R2.reuse, R44, R11 ;  /* 0x0000002c020b7223 */ /* 0x040fe2000000000b */
[C---:B------:R-:W-:Y:S01]  /*0cb0*/  FFMA R10, R2.reuse, R41, R10 ;  /* 0x00000029020a7223 */ /* 0x040fe2000000000a */
[----:B------:R-:W-:-:S07]  /*0cc0*/  FFMA R9, R2, R0, R9 ;  /* 0x0000000002097223 */ /* 0x000fce0000000009 */
.L_x_12:
[----:B------:R-:W-:Y:S05]  /*0cd0*/  BSYNC.RECONVERGENT B5 ;  /* 0x0000000000057941 */ /* 0x000fea0003800200 */
.L_x_11:
[----:B------:R-:W2:Y:S04]  /*0ce0*/  LDG.E R3, desc[UR4][R24.64] ;  /* 0x0000000418037981 */ /* 0x000ea8000c1e1900 */
[----:B------:R-:W3:Y:S01]  /*0cf0*/  LDG.E R35, desc[UR4][R24.64+0x4] ;  /* 0x0000040418237981 */ /* 0x000ee2000c1e1900 */
[----:B------:R-:W-:Y:S01]  /*0d00*/  BSSY.RECONVERGENT B5, `(.L_x_22) ;  /* 0x0000052000057945 */ /* 0x000fe20003800200 */
[-C--:B--2---:R-:W-:Y:S02]  /*0d10*/  ISETP.NE.AND P0, PT, R3, R26.reuse, PT ;  /* 0x0000001a0300720c */ /* 0x084fe40003f05270 */
        /* <DEDUP_REMOVED lines=24> */
.L_x_25:
[----:B------:R-:W-:Y:S01]  /*0ea0*/  FMUL.FTZ R43, R36, R33 ;  /* 0x00000021242b7220 */ /* 0x000fe20000410000 */
[----:B------:R-:W-:-:S03]  /*0eb0*/  FMUL.FTZ R33, R33, 0.5 ;  /* 0x3f00000021217820 */ /* 0x000fc60000410000 */
[----:B------:R-:W-:-:S04]  /*0ec0*/  FFMA R0, -R43, R43, R36 ;  /* 0x0000002b2b007223 */ /* 0x000fc80000000124 */
[----:B------:R-:W-:-:S07]  /*0ed0*/  FFMA R43, R0, R33, R43 ;  /* 0x00000021002b7223 */ /* 0x000fce000000002b */
.L_x_26:
[----:B------:R-:W-:Y:S05]  /*0ee0*/  BSYNC.RECONVERGENT B3 ;  /* 0x0000000000037941 */ /* 0x000fea0003800200 */
.L_x_24:
        /* <DEDUP_REMOVED lines=14> */
[----:B------:R-:W-:-:S07]  /*0fd0*/  IMAD.MOV.U32 R42, RZ, RZ, R0 ;  /* 0x000000ffff2a7224 */ /* 0x000fce00078e0000 */
.L_x_28:
[----:B------:R-:W-:Y:S05]  /*0fe0*/  BSYNC.RECONVERGENT B6 ;  /* 0x0000000000067941 */ /* 0x000fea0003800200 */
.L_x_27:
        /* <DEDUP_REMOVED lines=13> */
.L_x_30:
[----:B------:R-:W-:Y:S05]  /*10c0*/  BSYNC.RECONVERGENT B6 ;  /* 0x0000000000067941 */ /* 0x000fea0003800200 */
.L_x_29:
        /* <DEDUP_REMOVED lines=12> */
.L_x_32:
[----:B------:R-:W-:Y:S05]  /*1190*/  BSYNC.RECONVERGENT B6 ;  /* 0x0000000000067941 */ /* 0x000fea0003800200 */
.L_x_31:
        /* <DEDUP_REMOVED lines=8> */
.L_x_23:
[----:B------:R-:W-:Y:S05]  /*1220*/  BSYNC.RECONVERGENT B5 ;  /* 0x0000000000057941 */ /* 0x000fea0003800200 */
.L_x_22:
[----:B------:R-:W-:-:S04]  /*1230*/  IADD3 R24, P0, PT, R24, 0x18, RZ ;  /* 0x0000001818187810 */ /* 0x000fc80007f1e0ff */
[----:B------:R-:W-:Y:S01]  /*1240*/  IADD3.X R25, PT, PT, RZ, R25, RZ, P0, !PT ;  /* 0x00000019ff197210 */ /* 0x000fe200007fe4ff */
[----:B------:R-:W-:Y:S08]  /*1250*/  @P3 BRA `(.L_x_33) ;  /* 0xfffffff400443947 */ /* 0x000ff0000383ffff */
[----:B------:R-:W-:Y:S05]  /*1260*/  BSYNC.RECONVERGENT B0 ;  /* 0x0000000000007941 */ /* 0x000fea0003800200 */
.L_x_10:
[----:B------:R-:W-:Y:S01]  /*1270*/  HFMA2 R25, -RZ, RZ, 0, 0 ;  /* 0x00000000ff197431 */ /* 0x000fe200000001ff */
[----:B------:R-:W-:-:S07]  /*1280*/  LOP3.LUT R24, R17, 0x7ffffffe, RZ, 0xc0, !PT ;  /* 0x7ffffffe11187812 */ /* 0x000fce00078ec0ff */
.L_x_9:
[----:B------:R-:W-:Y:S05]  /*1290*/  BSYNC.RECONVERGENT B1 ;  /* 0x0000000000017941 */ /* 0x000fea0003800200 */
.L_x_8:
[----:B------:R-:W-:-:S04]  /*12a0*/  LOP3.LUT R0, R17, 0x1, RZ, 0xc0, !PT ;  /* 0x0000000111007812 */ /* 0x000fc800078ec0ff */
[----:B------:R-:W-:-:S13]  /*12b0*/  ISETP.NE.U32.AND P0, PT, R0, 0x1, PT ;  /* 0x000000010000780c */ /* 0x000fda0003f05070 */
[----:B------:R-:W-:Y:S05]  /*12c0*/  @P0 BRA `(.L_x_7) ;  /* 0x0000000400700947 */ /* 0x000fea0003800000 */
[----:B------:R-:W-:Y:S01]  /*12d0*/  MOV R2, R28 ;  /* 0x0000001c00027202 */ /* 0x000fe20000000f00 */
[----:B------:R-:W-:Y:S01]  /*12e0*/  IMAD R25, R25, 0xc, RZ ;  /* 0x0000000c19197824 */ /* 0x000fe200078e02ff */
[----:B------:R-:W-:-:S03]  /*12f0*/  MOV R3, R27 ;  /* 0x0000001b00037202 */ /* 0x000fc60000000f00 */
[----:B------:R-:W-:-:S05]  /*1300*/  IMAD.WIDE.U32 R34, R24, 0xc, R2 ;  /* 0x0000000c18227825 */ /* 0x000fca00078e0002 */
[----:B------:R-:W-:-:S05]  /*1310*/  IADD3 R35, PT, PT, R35, R25, RZ ;  /* 0x0000001923237210 */ /* 0x000fca0007ffe0ff */
[----:B------:R-:W2:Y:S04]  /*1320*/  LDG.E R3, desc[UR4][R34.64] ;  /* 0x0000000422037981 */ /* 0x000ea8000c1e1900 */
[----:B------:R-:W3:Y:S01]  /*1330*/  LDG.E R25, desc[UR4][R34.64+0x4] ;  /* 0x0000040422197981 */ /* 0x000ee2000c1e1900 */
[-C--:B--2---:R-:W-:Y:S02]  /*1340*/  ISETP.NE.AND P0, PT, R3, R26.reuse, PT ;  /* 0x0000001a0300720c */ /* 0x084fe40003f05270 */
[----:B---3--:R-:W-:-:S11]  /*1350*/  ISETP.NE.AND P2, PT, R25, R26, PT ;  /* 0x0000001a1900720c */ /* 0x008fd60003f45270 */
[----:B------:R-:W-:-:S04]  /*1360*/  @P0 SEL R25, R3, 0xffffffff, !P2 ;  /* 0xffffffff03190807 */ /* 0x000fc80005000000 */
[----:B------:R-:W-:-:S04]  /*1370*/  ISETP.GE.AND P0, PT, R25, R19, PT ;  /* 0x000000131900720c */ /* 0x000fc80003f06270 */
[----:B------:R-:W-:-:S13]  /*1380*/  ISETP.LT.OR P0, PT, R25, RZ, P0 ;  /* 0x000000ff1900720c */ /* 0x000fda0000701670 */
[----:B------:R-:W-:Y:S05]  /*1390*/  @P0 BRA `(.L_x_7) ;  /* 0x00000004003c0947 */ /* 0x000fea0003800000 */
[----:B------:R-:W-:Y:S01]  /*13a0*/  IMAD.WIDE.U32 R24, R25, 0x1c, R20 ;  /* 0x0000001c19187825 */ /* 0x000fe200078e0014 */
[----:B------:R0:W5:Y:S04]  /*13b0*/  LDG.E R4, desc[UR4][R34.64+0x8] ;  /* 0x0000080422047981 */ /* 0x000168000c1e1900 */
        /* <DEDUP_REMOVED lines=9> */
[----:B------:R-:W-:-:S05]  /*1450*/  FFMA R36, R2, R2, R33 ;  /* 0x0000000202247223 */ /* 0x000fca0000000021 */
[----:B------:R-:W-:Y:S01]  /*1460*/  IADD3 R0, PT, PT, R36, -0xd000000, RZ ;  /* 0xf300000024007810 */ /* 0x000fe20007ffe0ff */
[----:B------:R0:W1:Y:S03]  /*1470*/  MUFU.RSQ R33, R36 ;  /* 0x0000002400217308 */ /* 0x0000660000001400 */
[----:B------:R-:W-:-:S13]  /*1480*/  ISETP.GT.U32.AND P0, PT, R0, 0x727fffff, PT ;  /* 0x727fffff0000780c */ /* 0x000fda0003f04070 */
[----:B0-----:R-:W-:Y:S05]  /*1490*/  @!P0 BRA `(.L_x_35) ;  /* 0x0000000000148947 */ /* 0x001fea0003800000 */
[----:B------:R-:W-:Y:S02]  /*14a0*/  MOV R0, R36 ;  /* 0x0000002400007202 */ /* 0x000fe40000000f00 */
[----:B------:R-:W-:-:S07]  /*14b0*/  MOV R34, 0x14d0 ;  /* 0x000014d000227802 */ /* 0x000fce0000000f00 */
[----:B-1----:R-:W-:Y:S05]  /*14c0*/  CALL.REL.NOINC `($__internal_0_$__cuda_sm20_sqrt_rn_f32_slowpath) ;  /* 0x0000001800207944 */ /* 0x002fea0003c00000 */
[----:B------:R-:W-:Y:S01]  /*14d0*/  MOV R41, R43 ;  /* 0x0000002b00297202 */ /* 0x000fe20000000f00 */
[----:B------:R-:W-:Y:S06]  /*14e0*/  BRA `(.L_x_36) ;  /* 0x0000000000107947 */ /* 0x000fec0003800000 */
.L_x_35:
[----:B-1----:R-:W-:Y:S01]  /*14f0*/  FMUL.FTZ R41, R36, R33 ;  /* 0x0000002124297220 */ /* 0x002fe20000410000 */
[----:B------:R-:W-:-:S03]  /*1500*/  FMUL.FTZ R24, R33, 0.5 ;  /* 0x3f00000021187820 */ /* 0x000fc60000410000 */
[----:B------:R-:W-:-:S04]  /*1510*/  FFMA R0, -R41, R41, R36 ;  /* 0x0000002929007223 */ /* 0x000fc80000000124 */
[----:B------:R-:W-:-:S07]  /*1520*/  FFMA R41, R0, R24, R41 ;  /* 0x0000001800297223 */ /* 0x000fce0000000029 */
.L_x_36:
[----:B------:R-:W-:Y:S05]  /*1530*/  BSYNC.RECONVERGENT B0 ;  /* 0x0000000000007941 */ /* 0x000fea0003800200 */
.L_x_34:
[----:B------:R-:W-:-:S13]  /*1540*/  FSETP.GT.AND P0, PT, R41, 0.15000000596046447754, PT ;  /* 0x3e19999a2900780b */ /* 0x000fda0003f04000 */
[----:B------:R-:W-:Y:S05]  /*1550*/  @!P0 BRA `(.L_x_7) ;  /* 0x0000000000cc8947 */ /* 0x000fea0003800000 */
        /* <DEDUP_REMOVED lines=9> */
[----:B------:R-:W-:Y:S01]  /*15f0*/  IMAD.MOV.U32 R43, RZ, RZ, R41 ;  /* 0x000000ffff2b7224 */ /* 0x000fe200078e0029 */
[----:B------:R-:W-:-:S07]  /*1600*/  MOV R34, 0x1620 ;  /* 0x0000162000227802 */ /* 0x000fce0000000f00 */
[----:B------:R-:W-:Y:S05]  /*1610*/  CALL.REL.NOINC `($__internal_1_$__cuda_sm3x_div_rn_noftz_f32_slowpath) ;  /* 0x0000001800247944 */ /* 0x000fea0003c00000 */
[----:B------:R-:W-:-:S07]  /*1620*/  MOV R24, R0 ;  /* 0x0000000000187202 */ /* 0x000fce0000000f00 */
.L_x_38:
[----:B------:R-:W-:Y:S05]  /*1630*/  BSYNC.RECONVERGENT B0 ;  /* 0x0000000000007941 */ /* 0x000fea0003800200 */
.L_x_37:
        /* <DEDUP_REMOVED lines=10> */
[----:B------:R-:W-:Y:S02]  /*16e0*/  MOV R43, R41 ;  /* 0x00000029002b7202 */ /* 0x000fe40000000f00 */
[----:B------:R-:W-:-:S07]  /*16f0*/  MOV R34, 0x1710 ;  /* 0x0000171000227802 */ /* 0x000fce0000000f00 */
[----:B------:R-:W-:Y:S05]  /*1700*/  CALL.REL.NOINC `($__internal_1_$__cuda_sm3x_div_rn_noftz_f32_slowpath) ;  /* 0x0000001400e87944 */ /* 0x000fea0003c00000 */
[----:B------:R-:W-:-:S07]  /*1710*/  MOV R25, R0 ;  /* 0x0000000000197202 */ /* 0x000fce0000000f00 */
.L_x_40:
[----:B------:R-:W-:Y:S05]  /*1720*/  BSYNC.RECONVERGENT B0 ;  /* 0x0000000000007941 */ /* 0x000fea0003800200 */
.L_x_39:
        /* <DEDUP_REMOVED lines=13> */
.L_x_42:
[----:B------:R-:W-:Y:S05]  /*1800*/  BSYNC.RECONVERGENT B0 ;  /* 0x0000000000007941 */ /* 0x000fea0003800200 */
.L_x_41:
[----:B------:R-:W-:Y:S01]  /*1810*/  FMUL R29, R4, R29 ;  /* 0x0000001d041d7220 */ /* 0x000fe20000400000 */
[----:B------:R-:W-:Y:S01]  /*1820*/  FADD R2, R41, -1 ;  /* 0xbf80000029027421 */ /* 0x000fe20000000000 */
[----:B------:R-:W-:-:S03]  /*1830*/  FFMA R5, R5, R4, 1 ;  /* 0x3f80000005057423 */ /* 0x000fc60000000004 */
[----:B------:R-:W-:-:S04]  /*1840*/  FMUL R2, R29, R2 ;  /* 0x000000021d027220 */ /* 0x000fc80000400000 */
[----:B------:R-:W-:-:S04]  /*1850*/  FMUL R2, R2, R5 ;  /* 0x0000000502027220 */ /* 0x000fc80000400000 */
[C---:B------:R-:W-:Y:S01]  /*1860*/  FFMA R11, R2.reuse, R24, R11 ;  /* 0x00000018020b7223 */ /* 0x040fe2000000000b */
[C---:B------:R-:W-:Y:S01]  /*1870*/  FFMA R10, R2.reuse, R25, R10 ;  /* 0x00000019020a7223 */ /* 0x040fe2000000000a */
[----:B------:R-:W-:-:S07]  /*1880*/  FFMA R9, R2, R0, R9 ;  /* 0x0000000002097223 */ /* 0x000fce0000000009 */
.L_x_7:
[----:B------:R-:W-:Y:S05]  /*1890*/  BSYNC.RECONVERGENT B2 ;  /* 0x0000000000027941 */ /* 0x000fea0003800200 */
.L_x_6:
[----:B------:R-:W-:Y:S01]  /*18a0*/  ISETP.GE.AND P0, PT, R19, 0x1, PT ;  /* 0x000000011300780c */ /* 0x000fe20003f06270 */
[----:B------:R-:W-:-:S12]  /*18b0*/  BSSY.RECONVERGENT B0, `(.L_x_43) ;  /* 0x000007d000007945 */ /* 0x000fd80003800200 */
[----:B------:R-:W-:Y:S05]  /*18c0*/  @!P0 BRA `(.L_x_44) ;  /* 0x0000000400ec8947 */ /* 0x000fea0003800000 */
[----:B------:R-:W-:-:S07]  /*18d0*/  HFMA2 R25, -RZ, RZ, 0, 0 ;  /* 0x00000000ff197431 */ /* 0x000fce00000001ff */
.L_x_63:
[----:B------:R-:W-:Y:S01]  /*18e0*/  ISETP.NE.AND P0, PT, R25, R26, PT ;  /* 0x0000001a1900720c */ /* 0x000fe20003f05270 */
[----:B------:R-:W-:-:S12]  /*18f0*/  BSSY.RECONVERGENT B1, `(.L_x_45) ;  /* 0x0000075000017945 */ /* 0x000fd80003800200 */
[----:B------:R-:W-:Y:S05]  /*1900*/  @!P0 BRA `(.L_x_46) ;  /* 0x0000000400cc8947 */ /* 0x000fea0003800000 */
[----:B------:R-:W-:-:S05]  /*1910*/  IMAD.WIDE.U32 R4, R25, 0x1c, R20 ;  /* 0x0000001c19047825 */ /* 0x000fca00078e0014 */
[----:B------:R-:W2:Y:S04]  /*1920*/  LDG.E R3, desc[UR4][R4.64+0x4] ;  /* 0x0000040404037981 */ /* 0x000ea8000c1e1900 */
[----:B------:R-:W3:Y:S04]  /*1930*/  LDG.E R0, desc[UR4][R4.64] ;  /* 0x0000000404007981 */ /* 0x000ee8000c1e1900 */
[----:B------:R-:W4:Y:S01]  /*1940*/  LDG.E R2, desc[UR4][R4.64+0x8] ;  /* 0x0000080404027981 */ /* 0x000f22000c1e1900 */
[----:B------:R-:W-:Y:S01]  /*1950*/  BSSY.RECONVERGENT B2, `(.L_x_47) ;  /* 0x0000014000027945 */ /* 0x000fe20003800200 */
[----:B--2--5:R-:W-:Y:S01]  /*1960*/  FADD R3, R14, -R3 ;  /* 0x800000030e037221 */ /* 0x024fe20000000000 */
[----:B---3--:R-:W-:-:S03]  /*1970*/  FADD R45, R15, -R0 ;  /* 0x800000000f2d7221 */ /* 0x008fc60000000000 */
[----:B------:R-:W-:Y:S01]  /*1980*/  FMUL R0, R3, R3 ;  /* 0x0000000303007220 */ /* 0x000fe20000400000 */
[----:B----4-:R-:W-:-:S03]  /*1990*/  FADD R2, R13, -R2 ;  /* 0x800000020d027221 */ /* 0x010fc60000000000 */
        /* <DEDUP_REMOVED lines=9> */
[----:B------:R-:W-:Y:S01]  /*1a30*/  MOV R24, R43 ;  /* 0x0000002b00187202 */ /* 0x000fe20000000f00 */
[----:B------:R-:W-:Y:S06]  /*1a40*/  BRA `(.L_x_49) ;  /* 0x0000000000107947 */ /* 0x000fec0003800000 */
.L_x_48:
[----:B------:R-:W-:Y:S01]  /*1a50*/  FMUL.FTZ R24, R29, R34 ;  /* 0x000000221d187220 */ /* 0x000fe20000410000 */
[----:B------:R-:W-:-:S03]  /*1a60*/  FMUL.FTZ R0, R34, 0.5 ;  /* 0x3f00000022007820 */ /* 0x000fc60000410000 */
[----:B------:R-:W-:-:S04]  /*1a70*/  FFMA R5, -R24, R24, R29 ;  /* 0x0000001818057223 */ /* 0x000fc8000000011d */
[----:B------:R-:W-:-:S07]  /*1a80*/  FFMA R24, R5, R0, R24 ;  /* 0x0000000005187223 */ /* 0x000fce0000000018 */
.L_x_49:
[----:B------:R-:W-:Y:S05]  /*1a90*/  BSYNC.RECONVERGENT B2 ;  /* 0x0000000000027941 */ /* 0x000fea0003800200 */
.L_x_47:
[----:B------:R-:W0:Y:S01]  /*1aa0*/  LDCU UR6, c[0x0][0x3e4] ;  /* 0x00007c80ff0677ac */ /* 0x000e220008000800 */
[----:B------:R-:W-:-:S04]  /*1ab0*/  FSETP.GT.AND P0, PT, R24, 0.15000000596046447754, PT ;  /* 0x3e19999a1800780b */ /* 0x000fc80003f04000 */
[----:B0-----:R-:W-:-:S13]  /*1ac0*/  FSETP.GEU.OR P0, PT, R24, UR6, !P0 ;  /* 0x0000000618007c0b */ /* 0x001fda000c70e400 */
[----:B------:R-:W-:Y:S05]  /*1ad0*/  @P0 BRA `(.L_x_46) ;  /* 0x0000000400580947 */ /* 0x000fea0003800000 */
        /* <DEDUP_REMOVED lines=11> */
[----:B------:R-:W-:Y:S05]  /*1b90*/  CALL.REL.NOINC `($__internal_1_$__cuda_sm3x_div_rn_noftz_f32_slowpath) ;  /* 0x0000001000c47944 */ /* 0x000fea0003c00000 */
[----:B------:R-:W-:-:S07]  /*1ba0*/  IMAD.MOV.U32 R4, RZ, RZ, R0 ;  /* 0x000000ffff047224 */ /* 0x000fce00078e0000 */
.L_x_51:
[----:B------:R-:W-:Y:S05]  /*1bb0*/  BSYNC.RECONVERGENT B2 ;  /* 0x0000000000027941 */ /* 0x000fea0003800200 */
.L_x_50:
        /* <DEDUP_REMOVED lines=14> */
.L_x_53:
[----:B------:R-:W-:Y:S05]  /*1ca0*/  BSYNC.RECONVERGENT B2 ;  /* 0x0000000000027941 */ /* 0x000fea0003800200 */
.L_x_52:
        /* <DEDUP_REMOVED lines=14> */
.L_x_55:
[----:B------:R-:W-:Y:S05]  /*1d90*/  BSYNC.RECONVERGENT B2 ;  /* 0x0000000000027941 */ /* 0x000fea0003800200 */
.L_x_54:
[----:B------:R-:W-:Y:S01]  /*1da0*/  FMUL R43, R24, R24 ;  /* 0x00000018182b7220 */ /* 0x000fe20000400000 */
[----:B------:R-:W-:Y:S03]  /*1db0*/  BSSY.RECONVERGENT B2, `(.L_x_56) ;  /* 0x000000c000027945 */ /* 0x000fe60003800200 */
[----:B------:R-:W0:Y:S08]  /*1dc0*/  MUFU.RCP R0, R43 ;  /* 0x0000002b00007308 */ /* 0x000e300000001000 */
[----:B------:R-:W1:Y:S01]  /*1dd0*/  FCHK P0, R31, R43 ;  /* 0x0000002b1f007302 */ /* 0x000e620000000000 */
[----:B0-----:R-:W-:-:S04]  /*1de0*/  FFMA R3, -R43, R0, 1 ;  /* 0x3f8000002b037423 */ /* 0x001fc80000000100 */
[----:B------:R-:W-:-:S04]  /*1df0*/  FFMA R0, R0, R3, R0 ;  /* 0x0000000300007223 */ /* 0x000fc80000000000 */
[----:B------:R-:W-:-:S04]  /*1e00*/  FFMA R2, R0, R31, RZ ;  /* 0x0000001f00027223 */ /* 0x000fc800000000ff */
[----:B------:R-:W-:-:S04]  /*1e10*/  FFMA R3, -R43, R2, R31 ;  /* 0x000000022b037223 */ /* 0x000fc8000000011f */
[----:B------:R-:W-:Y:S01]  /*1e20*/  FFMA R0, R0, R3, R2 ;  /* 0x0000000300007223 */ /* 0x000fe20000000002 */
[----:B-1----:R-:W-:Y:S06]  /*1e30*/  @!P0 BRA `(.L_x_57) ;  /* 0x00000000000c8947 */ /* 0x002fec0003800000 */
[----:B------:R-:W-:Y:S02]  /*1e40*/  MOV R45, R31 ;  /* 0x0000001f002d7202 */ /* 0x000fe40000000f00 */
[----:B------:R-:W-:-:S07]  /*1e50*/  MOV R34, 0x1e70 ;  /* 0x00001e7000227802 */ /* 0x000fce0000000f00 */
[----:B------:R-:W-:Y:S05]  /*1e60*/  CALL.REL.NOINC `($__internal_1_$__cuda_sm3x_div_rn_noftz_f32_slowpath) ;  /* 0x0000001000107944 */ /* 0x000fea0003c00000 */
.L_x_57:
[----:B------:R-:W-:Y:S05]  /*1e70*/  BSYNC.RECONVERGENT B2 ;  /* 0x0000000000027941 */ /* 0x000fea0003800200 */
.L_x_56:
[----:B------:R-:W-:Y:S04]  /*1e80*/  BSSY.RECONVERGENT B2, `(.L_x_58) ;  /* 0x0000018000027945 */ /* 0x000fe80003800200 */
[----:B------:R-:W-:Y:S05]  /*1e90*/  @!P1 BRA `(.L_x_59) ;  /* 0x0000000000589947 */ /* 0x000fea0003800000 */
[----:B------:R-:W-:Y:S01]  /*1ea0*/  ISETP.GE.AND P2, PT, R17, 0x1, PT ;  /* 0x000000011100780c */ /* 0x000fe20003f46270 */
[----:B------:R-:W-:Y:S01]  /*1eb0*/  BSSY.RECONVERGENT B3, `(.L_x_60) ;  /* 0x0000013000037945 */ /* 0x000fe20003800200 */
[----:B------:R-:W-:-:S11]  /*1ec0*/  PLOP3.LUT P0, PT, PT, PT, PT, 0x8, 0x80 ;  /* 0x000000000080781c */ /* 0x000fd60003f0e170 */
[----:B------:R-:W-:Y:S05]  /*1ed0*/  @!P2 BRA `(.L_x_61) ;  /* 0x000000000040a947 */ /* 0x000fea0003800000 */
[----:B------:R-:W-:-:S07]  /*1ee0*/  HFMA2 R24, -RZ, RZ, 0, 0 ;  /* 0x00000000ff187431 */ /* 0x000fce00000001ff */
.L_x_62:
[----:B------:R-:W-:-:S03]  /*1ef0*/  MOV R29, R27 ;  /* 0x0000001b001d7202 */ /* 0x000fc60000000f00 */
[----:B------:R-:W-:-:S05]  /*1f00*/  IMAD.WIDE.U32 R2, R24, 0xc, R28 ;  /* 0x0000000c18027825 */ /* 0x000fca00078e001c */
[----:B------:R-:W2:Y:S04]  /*1f10*/  LDG.E R33, desc[UR4][R2.64+0x4] ;  /* 0x0000040402217981 */ /* 0x000ea8000c1e1900 */
[----:B------:R-:W3:Y:S01]  /*1f20*/  LDG.E R29, desc[UR4][R2.64] ;  /* 0x00000004021d7981 */ /* 0x000ee2000c1e1900 */
[CC--:B--2---:R-:W-:Y:S02]  /*1f30*/  ISETP.NE.AND P2, PT, R33.reuse, R25.reuse, PT ;  /* 0x000000192100720c */ /* 0x0c4fe40003f45270 */
[-C--:B------:R-:W-:Y:S02]  /*1f40*/  ISETP.NE.AND P0, PT, R33, R26.reuse, PT ;  /* 0x0000001a2100720c */ /* 0x080fe40003f05270 */
[C---:B---3--:R-:W-:Y:S02]  /*1f50*/  ISETP.EQ.AND P2, PT, R29.reuse, R26, !P2 ;  /* 0x0000001a1d00720c */ /* 0x048fe40005742270 */
[----:B------:R-:W-:-:S02]  /*1f60*/  ISETP.NE.OR P3, PT, R29, R25, P0 ;  /* 0x000000191d00720c */ /* 0x000fc40000765670 */
[----:B------:R-:W-:Y:S02]  /*1f70*/  PLOP3.LUT P0, PT, PT, PT, PT, 0x80, 0x8 ;  /* 0x000000000008781c */ /* 0x000fe40003f0f070 */
[----:B------:R-:W-:-:S13]  /*1f80*/  PLOP3.LUT P2, PT, P2, P3, PT, 0xf2, 0x2f ;  /* 0x00000000002f781c */ /* 0x000fda0001747e72 */
[----:B------:R-:W-:Y:S05]  /*1f90*/  @P2 BRA `(.L_x_61) ;  /* 0x0000000000102947 */ /* 0x000fea0003800000 */
[----:B------:R-:W-:-:S04]  /*1fa0*/  IADD3 R24, PT, PT, R24, 0x1, RZ ;  /* 0x0000000118187810 */ /* 0x000fc80007ffe0ff */
[----:B------:R-:W-:-:S13]  /*1fb0*/  ISETP.NE.AND P0, PT, R24, R17, PT ;  /* 0x000000111800720c */ /* 0x000fda0003f05270 */
[----:B------:R-:W-:Y:S05]  /*1fc0*/  @P0 BRA `(.L_x_62) ;  /* 0xfffffffc00c80947 */ /* 0x000fea000383ffff */
[----:B------:R-:W-:-:S13]  /*1fd0*/  PLOP3.LUT P0, PT, PT, PT, PT, 0x8, 0x80 ;  /* 0x000000000080781c */ /* 0x000fda0003f0e170 */
.L_x_61:
[----:B------:R-:W-:Y:S05]  /*1fe0*/  BSYNC.RECONVERGENT B3 ;  /* 0x0000000000037941 */ /* 0x000fea0003800200 */
.L_x_60:
[----:B------:R-:W-:-:S07]  /*1ff0*/  @!P0 FMUL R0, R0, 1.5 ;  /* 0x3fc0000000008820 */ /* 0x000fce0000400000 */
.L_x_59:
[----:B------:R-:W-:Y:S05]  /*2000*/  BSYNC.RECONVERGENT B2 ;  /* 0x0000000000027941 */ /* 0x000fea0003800200 */
.L_x_58:
[C---:B------:R-:W-:Y:S01]  /*2010*/  FFMA R11, R0.reuse, R4, R11 ;  /* 0x00000004000b7223 */ /* 0x040fe2000000000b */
[C---:B------:R-:W-:Y:S01]  /*2020*/  FFMA R10, R0.reuse, R5, R10 ;  /* 0x00000005000a7223 */ /* 0x040fe2000000000a */
[----:B------:R-:W-:-:S07]  /*2030*/  FFMA R9, R0, R42, R9 ;  /* 0x0000002a00097223 */ /* 0x000fce0000000009 */
.L_x_46:
[----:B------:R-:W-:Y:S05]  /*2040*/  BSYNC.RECONVERGENT B1 ;  /* 0x0000000000017941 */ /* 0x000fea0003800200 */
.L_x_45:
[----:B------:R-:W-:-:S04]  /*2050*/  IADD3 R25, PT, PT, R25, 0x1, RZ ;  /* 0x0000000119197810 */ /* 0x000fc80007ffe0ff */
[----:B------:R-:W-:-:S13]  /*2060*/  ISETP.NE.AND P0, PT, R25, R19, PT ;  /* 0x000000131900720c */ /* 0x000fda0003f05270 */
[----:B------:R-:W-:Y:S05]  /*2070*/  @P0 BRA `(.L_x_63) ;  /* 0xfffffff800180947 */ /* 0x000fea000383ffff */
.L_x_44:
[----:B------:R-:W-:Y:S05]  /*2080*/  BSYNC.RECONVERGENT B0 ;  /* 0x0000000000007941 */ /* 0x000fea0003800200 */
.L_x_43:
[-C--:B------:R-:W-:Y:S01]  /*2090*/  FMUL R10, R10, R18.reuse ;  /* 0x000000120a0a7220 */ /* 0x080fe20000400000 */
[-C--:B------:R-:W-:Y:S01]  /*20a0*/  FMUL R45, R11, R18.reuse ;  /* 0x000000120b2d7220 */ /* 0x080fe20000400000 */
[----:B------:R-:W-:Y:S01]  /*20b0*/  FMUL R9, R9, R18 ;  /* 0x0000001209097220 */ /* 0x000fe20000400000 */
[----:B------:R-:W-:Y:S01]  /*20c0*/  BSSY.RECONVERGENT B0, `(.L_x_64) ;  /* 0x000000f000007945 */ /* 0x000fe20003800200 */
[----:B------:R-:W-:-:S04]  /*20d0*/  FMUL R0, R10, R10 ;  /* 0x0000000a0a007220 */ /* 0x000fc80000400000 */
[----:B------:R-:W-:-:S04]  /*20e0*/  FFMA R0, R45, R45, R0 ;  /* 0x0000002d2d007223 */ /* 0x000fc80000000000 */
[----:B------:R-:W-:-:S04]  /*20f0*/  FFMA R0, R9, R9, R0 ;  /* 0x0000000909007223 */ /* 0x000fc80000000000 */
[----:B------:R-:W-:Y:S01]  /*2100*/  VIADD R2, R0, 0xf3000000 ;  /* 0xf300000000027836 */ /* 0x000fe20000000000 */
[----:B------:R0:W1:Y:S04]  /*2110*/  MUFU.RSQ R3, R0 ;  /* 0x0000000000037308 */ /* 0x0000680000001400 */
[----:B------:R-:W-:-:S13]  /*2120*/  ISETP.GT.U32.AND P0, PT, R2, 0x727fffff, PT ;  /* 0x727fffff0200780c */ /* 0x000fda0003f04070 */
[----:B01----:R-:W-:Y:S05]  /*2130*/  @!P0 BRA `(.L_x_65) ;  /* 0x00000000000c8947 */ /* 0x003fea0003800000 */
[----:B------:R-:W-:-:S07]  /*2140*/  MOV R34, 0x2160 ;  /* 0x0000216000227802 */ /* 0x000fce0000000f00 */
[----:B-----5:R-:W-:Y:S05]  /*2150*/  CALL.REL.NOINC `($__internal_0_$__cuda_sm20_sqrt_rn_f32_slowpath) ;  /* 0x0000000800fc7944 */ /* 0x020fea0003c00000 */
[----:B------:R-:W-:Y:S05]  /*2160*/  BRA `(.L_x_66) ;  /* 0x0000000000107947 */ /* 0x000fea0003800000 */
.L_x_65:
[----:B------:R-:W-:Y:S01]  /*2170*/  FMUL.FTZ R43, R0, R3 ;  /* 0x00000003002b7220 */ /* 0x000fe20000410000 */
[----:B------:R-:W-:-:S03]  /*2180*/  FMUL.FTZ R2, R3, 0.5 ;  /* 0x3f00000003027820 */ /* 0x000fc60000410000 */
[----:B------:R-:W-:-:S04]  /*2190*/  FFMA R0, -R43, R43, R0 ;  /* 0x0000002b2b007223 */ /* 0x000fc80000000100 */
[----:B------:R-:W-:-:S07]  /*21a0*/  FFMA R43, R0, R2, R43 ;  /* 0x00000002002b7223 */ /* 0x000fce000000002b */
.L_x_66:
[----:B------:R-:W-:Y:S05]  /*21b0*/  BSYNC.RECONVERGENT B0 ;  /* 0x0000000000007941 */ /* 0x000fea0003800200 */
.L_x_64:
[----:B------:R-:W-:Y:S01]  /*21c0*/  FSETP.GT.AND P0, PT, R43, R16, PT ;  /* 0x000000102b00720b */ /* 0x000fe20003f04000 */
[----:B------:R-:W-:-:S12]  /*21d0*/  BSSY.RECONVERGENT B0, `(.L_x_67) ;  /* 0x000002d000007945 */ /* 0x000fd80003800200 */
        /* <DEDUP_REMOVED lines=10> */
[----:B------:R-:W-:-:S07]  /*2280*/  MOV R34, 0x22a0 ;  /* 0x000022a000227802 */ /* 0x000fce0000000f00 */
[----:B-----5:R-:W-:Y:S05]  /*2290*/  CALL.REL.NOINC `($__internal_1_$__cuda_sm3x_div_rn_noftz_f32_slowpath) ;  /* 0x0000000c00047944 */ /* 0x020fea0003c00000 */
[----:B------:R-:W-:-:S07]  /*22a0*/  MOV R5, R0 ;  /* 0x0000000000057202 */ /* 0x000fce0000000f00 */
.L_x_70:
[----:B------:R-:W-:Y:S05]  /*22b0*/  BSYNC.RECONVERGENT B1 ;  /* 0x0000000000017941 */ /* 0x000fea0003800200 */
.L_x_69:
        /* <DEDUP_REMOVED lines=13> */
.L_x_72:
[----:B------:R-:W-:Y:S05]  /*2390*/  BSYNC.RECONVERGENT B1 ;  /* 0x0000000000017941 */ /* 0x000fea0003800200 */
.L_x_71:
        /* <DEDUP_REMOVED lines=12> */
.L_x_74:
[----:B------:R-:W-:Y:S05]  /*2460*/  BSYNC.RECONVERGENT B1 ;  /* 0x0000000000017941 */ /* 0x000fea0003800200 */
.L_x_73:
[C---:B------:R-:W-:Y:S01]  /*2470*/  FMUL R45, R16.reuse, R5 ;  /* 0x00000005102d7220 */ /* 0x040fe20000400000 */
[C---:B------:R-:W-:Y:S01]  /*2480*/  FMUL R10, R16.reuse, R3 ;  /* 0x00000003100a7220 */ /* 0x040fe20000400000 */
[----:B------:R-:W-:-:S07]  /*2490*/  FMUL R9, R16, R0 ;  /* 0x0000000010097220 */ /* 0x000fce0000400000 */
.L_x_68:
[----:B------:R-:W-:Y:S05]  /*24a0*/  BSYNC.RECONVERGENT B0 ;  /* 0x0000000000007941 */ /* 0x000fea0003800200 */
.L_x_67:
[----:B-----5:R-:W0:Y:S01]  /*24b0*/  I2F.U16 R0, R12 ;  /* 0x0000000c00007306 */ /* 0x020e220000101000 */
[----:B------:R-:W-:Y:S01]  /*24c0*/  ISETP.NE.AND P0, PT, R12, RZ, PT ;  /* 0x000000ff0c00720c */ /* 0x000fe20003f05270 */
[----:B------:R-:W1:Y:S01]  /*24d0*/  LDCU UR6, c[0x0][0x3e0] ;  /* 0x00007c00ff0677ac */ /* 0x000e620008000800 */
[----:B------:R-:W-:Y:S01]  /*24e0*/  BSSY.RECONVERGENT B0, `(.L_x_75) ;  /* 0x0000012000007945 */ /* 0x000fe20003800200 */
[----:B0-----:R-:W-:-:S04]  /*24f0*/  FADD R0, R0, 1 ;  /* 0x3f80000000007421 */ /* 0x001fc80000000000 */
[----:B------:R-:W-:Y:S01]  /*2500*/  FMUL R0, R0, 0.00390625 ;  /* 0x3b80000000007820 */ /* 0x000fe20000400000 */
[----:B-1----:R-:W-:Y:S01]  /*2510*/  FMUL R45, R45, UR6 ;  /* 0x000000062d2d7c20 */ /* 0x002fe20008400000 */
[----:B------:R-:W-:-:S03]  /*2520*/  FMUL R10, R10, UR6 ;  /* 0x000000060a0a7c20 */ /* 0x000fc60008400000 */
[----:B------:R-:W-:-:S04]  /*2530*/  FSEL R43, R0, 0.5, P0 ;  /* 0x3f000000002b7808 */ /* 0x000fc80000000000 */
[----:B------:R-:W0:Y:S08]  /*2540*/  MUFU.RCP R0, R43 ;  /* 0x0000002b00007308 */ /* 0x000e300000001000 */
[----:B------:R-:W1:Y:S01]  /*2550*/  FCHK P0, R45, R43 ;  /* 0x0000002b2d007302 */ /* 0x000e620000000000 */
[----:B0-----:R-:W-:-:S04]  /*2560*/  FFMA R3, -R43, R0, 1 ;  /* 0x3f8000002b037423 */ /* 0x001fc80000000100 */
[----:B------:R-:W-:-:S04]  /*2570*/  FFMA R0, R0, R3, R0 ;  /* 0x0000000300007223 */ /* 0x000fc80000000000 */
[----:B------:R-:W-:-:S04]  /*2580*/  FFMA R3, R45, R0, RZ ;  /* 0x000000002d037223 */ /* 0x000fc800000000ff */
[----:B------:R-:W-:-:S04]  /*2590*/  FFMA R2, -R43, R3, R45 ;  /* 0x000000032b027223 */ /* 0x000fc8000000012d */
[----:B------:R-:W-:Y:S01]  /*25a0*/  FFMA R3, R0, R2, R3 ;  /* 0x0000000200037223 */ /* 0x000fe20000000003 */
[----:B------:R-:W-:Y:S01]  /*25b0*/  FMUL R2, R9, UR6 ;  /* 0x0000000609027c20 */ /* 0x000fe20008400000 */
[----:B-1----:R-:W-:Y:S06]  /*25c0*/  @!P0 BRA `(.L_x_76) ;  /* 0x00000000000c8947 */ /* 0x002fec0003800000 */
[----:B------:R-:W-:-:S07]  /*25d0*/  MOV R34, 0x25f0 ;  /* 0x000025f000227802 */ /* 0x000fce0000000f00 */
[----:B------:R-:W-:Y:S05]  /*25e0*/  CALL.REL.NOINC `($__internal_1_$__cuda_sm3x_div_rn_noftz_f32_slowpath) ;  /* 0x0000000800307944 */ /* 0x000fea0003c00000 */
[----:B------:R-:W-:-:S07]  /*25f0*/  MOV R3, R0 ;  /* 0x0000000000037202 */ /* 0x000fce0000000f00 */
.L_x_76:
[----:B------:R-:W-:Y:S05]  /*2600*/  BSYNC.RECONVERGENT B0 ;  /* 0x0000000000007941 */ /* 0x000fea0003800200 */
.L_x_75:
[----:B------:R-:W0:Y:S01]  /*2610*/  MUFU.RCP R0, R43 ;  /* 0x0000002b00007308 */ /* 0x000e220000001000 */
[----:B------:R-:W-:Y:S07]  /*2620*/  BSSY.RECONVERGENT B0, `(.L_x_77) ;  /* 0x000000c000007945 */ /* 0x000fee0003800200 */
        /* <DEDUP_REMOVED lines=10> */
[----:B------:R-:W-:-:S07]  /*26d0*/  MOV R4, R0 ;  /* 0x0000000000047202 */ /* 0x000fce0000000f00 */
.L_x_78:
[----:B------:R-:W-:Y:S05]  /*26e0*/  BSYNC.RECONVERGENT B0 ;  /* 0x0000000000007941 */ /* 0x000fea0003800200 */
.L_x_77:
        /* <DEDUP_REMOVED lines=12> */
.L_x_80:
[----:B------:R-:W-:Y:S05]  /*27b0*/  BSYNC.RECONVERGENT B0 ;  /* 0x0000000000007941 */ /* 0x000fea0003800200 */
.L_x_79:
[----:B------:R-:W-:Y:S01]  /*27c0*/  FADD R7, R7, R4 ;  /* 0x0000000407077221 */ /* 0x000fe20000000000 */
[----:B------:R-:W-:Y:S01]  /*27d0*/  FADD R45, R6, R3 ;  /* 0x00000003062d7221 */ /* 0x000fe20000000000 */
[----:B------:R-:W-:Y:S01]  /*27e0*/  FADD R5, R8, R0 ;  /* 0x0000000008057221 */ /* 0x000fe20000000000 */
[----:B------:R-:W-:Y:S01]  /*27f0*/  BSSY.RECONVERGENT B0, `(.L_x_81) ;  /* 0x0000012000007945 */ /* 0x000fe20003800200 */
[-C--:B------:R-:W-:Y:S01]  /*2800*/  FMUL R3, R7, R30.reuse ;  /* 0x0000001e07037220 */ /* 0x080fe20000400000 */
[-C--:B------:R-:W-:Y:S01]  /*2810*/  FMUL R45, R45, R30.reuse ;  /* 0x0000001e2d2d7220 */ /* 0x080fe20000400000 */
[----:B------:R-:W-:Y:S02]  /*2820*/  FMUL R30, R5, R30 ;  /* 0x0000001e051e7220 */ /* 0x000fe40000400000 */
[----:B------:R-:W-:-:S04]  /*2830*/  FMUL R0, R3, R3 ;  /* 0x0000000303007220 */ /* 0x000fc80000400000 */
[----:B------:R-:W-:-:S04]  /*2840*/  FFMA R5, R45, R45, R0 ;  /* 0x0000002d2d057223 */ /* 0x000fc80000000000 */
[----:B------:R-:W-:-:S04]  /*2850*/  FFMA R0, R30, R30, R5 ;  /* 0x0000001e1e007223 */ /* 0x000fc80000000005 */
[----:B------:R0:W1:Y:S01]  /*2860*/  MUFU.RSQ R5, R0 ;  /* 0x0000000000057308 */ /* 0x0000620000001400 */
[----:B------:R-:W-:-:S04]  /*2870*/  IADD3 R2, PT, PT, R0, -0xd000000, RZ ;  /* 0xf300000000027810 */ /* 0x000fc80007ffe0ff */
[----:B------:R-:W-:-:S13]  /*2880*/  ISETP.GT.U32.AND P0, PT, R2, 0x727fffff, PT ;  /* 0x727fffff0200780c */ /* 0x000fda0003f04070 */
[----:B01----:R-:W-:Y:S05]  /*2890*/  @!P0 BRA `(.L_x_82) ;  /* 0x00000000000c8947 */ /* 0x003fea0003800000 */
[----:B------:R-:W-:-:S07]  /*28a0*/  MOV R34, 0x28c0 ;  /* 0x000028c000227802 */ /* 0x000fce0000000f00 */
[----:B------:R-:W-:Y:S05]  /*28b0*/  CALL.REL.NOINC `($__internal_0_$__cuda_sm20_sqrt_rn_f32_slowpath) ;  /* 0x0000000400247944 */ /* 0x000fea0003c00000 */
[----:B------:R-:W-:Y:S05]  /*28c0*/  BRA `(.L_x_83) ;  /* 0x0000000000107947 */ /* 0x000fea0003800000 */
.L_x_82:
[----:B------:R-:W-:Y:S01]  /*28d0*/  FMUL.FTZ R43, R0, R5 ;  /* 0x00000005002b7220 */ /* 0x000fe20000410000 */
[----:B------:R-:W-:-:S03]  /*28e0*/  FMUL.FTZ R2, R5, 0.5 ;  /* 0x3f00000005027820 */ /* 0x000fc60000410000 */
[----:B------:R-:W-:-:S04]  /*28f0*/  FFMA R0, -R43, R43, R0 ;  /* 0x0000002b2b007223 */ /* 0x000fc80000000100 */
[----:B------:R-:W-:-:S07]  /*2900*/  FFMA R43, R0, R2, R43 ;  /* 0x00000002002b7223 */ /* 0x000fce000000002b */
.L_x_83:
[----:B------:R-:W-:Y:S05]  /*2910*/  BSYNC.RECONVERGENT B0 ;  /* 0x0000000000007941 */ /* 0x000fea0003800200 */
.L_x_81:
        /* <DEDUP_REMOVED lines=13> */
[----:B------:R-:W-:Y:S05]  /*29f0*/  CALL.REL.NOINC `($__internal_1_$__cuda_sm3x_div_rn_noftz_f32_slowpath) ;  /* 0x00000004002c7944 */ /* 0x000fea0003c00000 */
[----:B------:R-:W-:-:S07]  /*2a00*/  MOV R7, R0 ;  /* 0x0000000000077202 */ /* 0x000fce0000000f00 */
.L_x_87:
[----:B------:R-:W-:Y:S05]  /*2a10*/  BSYNC.RECONVERGENT B1 ;  /* 0x0000000000017941 */ /* 0x000fea0003800200 */
.L_x_86:
        /* <DEDUP_REMOVED lines=13> */
.L_x_89:
[----:B------:R-:W-:Y:S05]  /*2af0*/  BSYNC.RECONVERGENT B1 ;  /* 0x0000000000017941 */ /* 0x000fea0003800200 */
.L_x_88:
        /* <DEDUP_REMOVED lines=12> */
.L_x_91:
[----:B------:R-:W-:Y:S05]  /*2bc0*/  BSYNC.RECONVERGENT B1 ;  /* 0x0000000000017941 */ /* 0x000fea0003800200 */
.L_x_90:
[-C--:B------:R-:W-:Y:S01]  /*2bd0*/  FMUL R45, R7, R32.reuse ;  /* 0x00000020072d7220 */ /* 0x080fe20000400000 */
[-C--:B------:R-:W-:Y:S01]  /*2be0*/  FMUL R3, R5, R32.reuse ;  /* 0x0000002005037220 */ /* 0x080fe20000400000 */
[----:B------:R-:W-:-:S07]  /*2bf0*/  FMUL R30, R0, R32 ;  /* 0x00000020001e7220 */ /* 0x000fce0000400000 */
.L_x_85:
[----:B------:R-:W-:Y:S05]  /*2c00*/  BSYNC.RECONVERGENT B0 ;  /* 0x0000000000007941 */ /* 0x000fea0003800200 */
.L_x_84:
[----:B------:R-:W0:Y:S01]  /*2c10*/  LDC R5, c[0x0][0x3e8] ;  /* 0x0000fa00ff057b82 */ /* 0x000e220000000800 */
[----:B------:R-:W1:Y:S01]  /*2c20*/  LDCU UR6, c[0x0][0x3e0] ;  /* 0x00007c00ff0677ac */ /* 0x000e620008000800 */
[----:B------:R-:W-:Y:S04]  /*2c30*/  STG.E desc[UR4][R22.64+0xc], R45 ;  /* 0x00000c2d16007986 */ /* 0x000fe8000c101904 */
[----:B------:R-:W-:Y:S04]  /*2c40*/  STG.E desc[UR4][R22.64+0x10], R3 ;  /* 0x0000100316007986 */ /* 0x000fe8000c101904 */
[----:B------:R-:W-:Y:S01]  /*2c50*/  STG.E desc[UR4][R22.64+0x14], R30 ;  /* 0x0000141e16007986 */ /* 0x000fe2000c101904 */
[----:B-1----:R-:W-:Y:S01]  /*2c60*/  FFMA R15, R45, UR6, R15 ;  /* 0x000000062d0f7c23 */ /* 0x002fe2000800000f */
[----:B------:R-:W-:Y:S01]  /*2c70*/  FFMA R14, R3, UR6, R14 ;  /* 0x00000006030e7c23 */ /* 0x000fe2000800000e */
[----:B------:R-:W-:Y:S01]  /*2c80*/  FFMA R13, R30, UR6, R13 ;  /* 0x000000061e0d7c23 */ /* 0x000fe2000800000d */
[C---:B0-----:R-:W-:Y:S01]  /*2c90*/  FMUL R2, R5.reuse, 0.5 ;  /* 0x3f00000005027820 */ /* 0x041fe20000400000 */
[----:B------:R-:W-:Y:S01]  /*2ca0*/  FMUL R0, R5, -0.5 ;  /* 0xbf00000005007820 */ /* 0x000fe20000400000 */
[----:B------:R-:W-:-:S02]  /*2cb0*/  FMNMX R15, R15, R5, PT ;  /* 0x000000050f0f7209 */ /* 0x000fc40003800000 */
[-C--:B------:R-:W-:Y:S02]  /*2cc0*/  FMNMX R14, R14, R5.reuse, PT ;  /* 0x000000050e0e7209 */ /* 0x080fe40003800000 */
[----:B------:R-:W-:Y:S02]  /*2cd0*/  FMNMX R13, R13, R2, PT ;  /* 0x000000020d0d7209 */ /* 0x000fe40003800000 */
[-C--:B------:R-:W-:Y:S02]  /*2ce0*/  FMNMX R15, R15, -R5.reuse, !PT ;  /* 0x800000050f0f7209 */ /* 0x080fe40007800000 */
[----:B------:R-:W-:Y:S02]  /*2cf0*/  FMNMX R5, R14, -R5, !PT ;  /* 0x800000050e057209 */ /* 0x000fe40007800000 */
[----:B------:R-:W-:Y:S01]  /*2d00*/  FMNMX R13, R0, R13, !PT ;  /* 0x0000000d000d7209 */ /* 0x000fe20007800000 */
[----:B------:R-:W-:Y:S04]  /*2d10*/  STG.E desc[UR4][R22.64], R15 ;  /* 0x0000000f16007986 */ /* 0x000fe8000c101904 */
[----:B------:R-:W-:Y:S04]  /*2d20*/  STG.E desc[UR4][R22.64+0x4], R5 ;  /* 0x0000040516007986 */ /* 0x000fe8000c101904 */
[----:B------:R-:W-:Y:S01]  /*2d30*/  STG.E desc[UR4][R22.64+0x8], R13 ;  /* 0x0000080d16007986 */ /* 0x000fe2000c101904 */
[----:B------:R-:W-:Y:S05]  /*2d40*/  EXIT ;  /* 0x000000000000794d */ /* 0x000fea0003800000 */
        .weak           $__internal_0_$__cuda_sm20_sqrt_rn_f32_slowpath
        .type           $__internal_0_$__cuda_sm20_sqrt_rn_f32_slowpath,@function
        .size           $__internal_0_$__cuda_sm20_sqrt_rn_f32_slowpath,($__internal_1_$__cuda_sm3x_div_rn_noftz_f32_slowpath - $__internal_0_$__cuda_sm20_sqrt_rn_f32_slowpath)
$__internal_0_$__cuda_sm20_sqrt_rn_f32_slowpath:
[----:B------:R-:W-:-:S13]  /*2d50*/  LOP3.LUT P0, RZ, R0, 0x7fffffff, RZ, 0xc0, !PT ;  /* 0x7fffffff00ff7812 */ /* 0x000fda000780c0ff */
[----:B------:R-:W-:Y:S01]  /*2d60*/  @!P0 MOV R38, R0 ;  /* 0x0000000000268202 */ /* 0x000fe20000000f00 */
[----:B------:R-:W-:Y:S06]  /*2d70*/  @!P0 BRA `(.L_x_92) ;  /* 0x0000000000408947 */ /* 0x000fec0003800000 */
[----:B------:R-:W-:-:S13]  /*2d80*/  FSETP.GEU.FTZ.AND P0, PT, R0, RZ, PT ;  /* 0x000000ff0000720b */ /* 0x000fda0003f1e000 */
[----:B------:R-:W-:Y:S01]  /*2d90*/  @!P0 MOV R38, 0x7fffffff ;  /* 0x7fffffff00268802 */ /* 0x000fe20000000f00 */
[----:B------:R-:W-:Y:S06]  /*2da0*/  @!P0 BRA `(.L_x_92) ;  /* 0x0000000000348947 */ /* 0x000fec0003800000 */
[----:B------:R-:W-:-:S13]  /*2db0*/  FSETP.GTU.FTZ.AND P0, PT, |R0|, +INF , PT ;  /* 0x7f8000000000780b */ /* 0x000fda0003f1c200 */
[----:B------:R-:W-:Y:S01]  /*2dc0*/  @P0 FADD.FTZ R38, R0, 1 ;  /* 0x3f80000000260421 */ /* 0x000fe20000010000 */
[----:B------:R-:W-:Y:S06]  /*2dd0*/  @P0 BRA `(.L_x_92) ;  /* 0x0000000000280947 */ /* 0x000fec0003800000 */
[----:B------:R-:W-:-:S13]  /*2de0*/  FSETP.NEU.FTZ.AND P0, PT, |R0|, +INF , PT ;  /* 0x7f8000000000780b */ /* 0x000fda0003f1d200 */
[----:B------:R-:W-:-:S04]  /*2df0*/  @P0 FFMA R37, R0, 1.84467440737095516160e+19, RZ ;  /* 0x5f80000000250823 */ /* 0x000fc800000000ff */
[----:B------:R-:W0:Y:S02]  /*2e00*/  @P0 MUFU.RSQ R38, R37 ;  /* 0x0000002500260308 */ /* 0x000e240000001400 */
[----:B0-----:R-:W-:Y:S01]  /*2e10*/  @P0 FMUL.FTZ R36, R37, R38 ;  /* 0x0000002625240220 */ /* 0x001fe20000410000 */
[----:B------:R-:W-:Y:S01]  /*2e20*/  @P0 FMUL.FTZ R33, R38, 0.5 ;  /* 0x3f00000026210820 */ /* 0x000fe20000410000 */
[----:B------:R-:W-:Y:S02]  /*2e30*/  @!P0 MOV R38, R0 ;  /* 0x0000000000268202 */ /* 0x000fe40000000f00 */
[----:B------:R-:W-:-:S04]  /*2e40*/  @P0 FADD.FTZ R35, -R36, -RZ ;  /* 0x800000ff24230221 */ /* 0x000fc80000010100 */
[----:B------:R-:W-:-:S04]  /*2e50*/  @P0 FFMA R35, R36, R35, R37 ;  /* 0x0000002324230223 */ /* 0x000fc80000000025 */
[----:B------:R-:W-:-:S04]  /*2e60*/  @P0 FFMA R33, R35, R33, R36 ;  /* 0x0000002123210223 */ /* 0x000fc80000000024 */
[----:B------:R-:W-:-:S07]  /*2e70*/  @P0 FMUL.FTZ R38, R33, 2.3283064365386962891e-10 ;  /* 0x2f80000021260820 */ /* 0x000fce0000410000 */
.L_x_92:
[----:B------:R-:W-:Y:S01]  /*2e80*/  HFMA2 R35, -RZ, RZ, 0, 0 ;  /* 0x00000000ff237431 */ /* 0x000fe200000001ff */
[----:B------:R-:W-:-:S03]  /*2e90*/  MOV R43, R38 ;  /* 0x00000026002b7202 */ /* 0x000fc60000000f00 */
[----:B------:R-:W-:Y:S05]  /*2ea0*/  RET.REL.NODEC R34 `(compute_dual_graph_forces) ;  /* 0xffffffd022547950 */ /* 0x000fea0003c3ffff */
        .weak           $__internal_1_$__cuda_sm3x_div_rn_noftz_f32_slowpath
        .type           $__internal_1_$__cuda_sm3x_div_rn_noftz_f32_slowpath,@function
        .size           $__internal_1_$__cuda_sm3x_div_rn_noftz_f32_slowpath,(.L_x_106 - $__internal_1_$__cuda_sm3x_div_rn_noftz_f32_slowpath)
$__internal_1_$__cuda_sm3x_div_rn_noftz_f32_slowpath:
[----:B------:R-:W-:Y:S01]  /*2eb0*/  SHF.R.U32.HI R33, RZ, 0x17, R43 ;  /* 0x00000017ff217819 */ /* 0x000fe2000001162b */
[----:B------:R-:W-:Y:S01]  /*2ec0*/  BSSY.RECONVERGENT B3, `(.L_x_93) ;  /* 0x0000063000037945 */ /* 0x000fe20003800200 */
[----:B------:R-:W-:Y:S02]  /*2ed0*/  SHF.R.U32.HI R36, RZ, 0x17, R45 ;  /* 0x00000017ff247819 */ /* 0x000fe4000001162d */
[----:B------:R-:W-:Y:S02]  /*2ee0*/  LOP3.LUT R33, R33, 0xff, RZ, 0xc0, !PT ;  /* 0x000000ff21217812 */ /* 0x000fe400078ec0ff */
[----:B------:R-:W-:Y:S02]  /*2ef0*/  LOP3.LUT R36, R36, 0xff, RZ, 0xc0, !PT ;  /* 0x000000ff24247812 */ /* 0x000fe400078ec0ff */
[----:B------:R-:W-:Y:S02]  /*2f00*/  IADD3 R0, PT, PT, R33, -0x1, RZ ;  /* 0xffffffff21007810 */ /* 0x000fe40007ffe0ff */
[----:B------:R-:W-:-:S02]  /*2f10*/  IADD3 R37, PT, PT, R36, -0x1, RZ ;  /* 0xffffffff24257810 */ /* 0x000fc40007ffe0ff */
[----:B------:R-:W-:Y:S02]  /*2f20*/  ISETP.GT.U32.AND P0, PT, R0, 0xfd, PT ;  /* 0x000000fd0000780c */ /* 0x000fe40003f04070 */
[----:B------:R-:W-:Y:S02]  /*2f30*/  MOV R38, R43 ;  /* 0x0000002b00267202 */ /* 0x000fe40000000f00 */
[----:B------:R-:W-:-:S13]  /*2f40*/  ISETP.GT.U32.OR P0, PT, R37, 0xfd, P0 ;  /* 0x000000fd2500780c */ /* 0x000fda0000704470 */
[----:B------:R-:W-:Y:S01]  /*2f50*/  @!P0 MOV R35, RZ ;  /* 0x000000ff00238202 */ /* 0x000fe20000000f00 */
[----:B------:R-:W-:Y:S06]  /*2f60*/  @!P0 BRA `(.L_x_94) ;  /* 0x00000000005c8947 */ /* 0x000fec0003800000 */
[----:B------:R-:W-:Y:S02]  /*2f70*/  FSETP.GTU.FTZ.AND P0, PT, |R45|, +INF , PT ;  /* 0x7f8000002d00780b */ /* 0x000fe40003f1c200 */
[----:B------:R-:W-:-:S04]  /*2f80*/  FSETP.GTU.FTZ.AND P2, PT, |R43|, +INF , PT ;  /* 0x7f8000002b00780b */ /* 0x000fc80003f5c200 */
[----:B------:R-:W-:-:S13]  /*2f90*/  PLOP3.LUT P0, PT, P0, P2, PT, 0xf8, 0x8f ;  /* 0x00000000008f781c */ /* 0x000fda0000705f70 */
[----:B------:R-:W-:Y:S05]  /*2fa0*/  @P0 BRA `(.L_x_95) ;  /* 0x00000004004c0947 */ /* 0x000fea0003800000 */
[----:B------:R-:W-:-:S13]  /*2fb0*/  LOP3.LUT P0, RZ, R38, 0x7fffffff, R45, 0xc8, !PT ;  /* 0x7fffffff26ff7812 */ /* 0x000fda000780c82d */
[----:B------:R-:W-:Y:S05]  /*2fc0*/  @!P0 BRA `(.L_x_96) ;  /* 0x00000004003c8947 */ /* 0x000fea0003800000 */
[----:B------:R-:W-:Y:S02]  /*2fd0*/  FSETP.NEU.FTZ.AND P4, PT, |R45|, +INF , PT ;  /* 0x7f8000002d00780b */ /* 0x000fe40003f9d200 */
[----:B------:R-:W-:Y:S02]  /*2fe0*/  FSETP.NEU.FTZ.AND P2, PT, |R43|, +INF , PT ;  /* 0x7f8000002b00780b */ /* 0x000fe40003f5d200 */
[----:B------:R-:W-:-:S11]  /*2ff0*/  FSETP.NEU.FTZ.AND P0, PT, |R45|, +INF , PT ;  /* 0x7f8000002d00780b */ /* 0x000fd60003f1d200 */
[----:B------:R-:W-:Y:S05]  /*3000*/  @!P2 BRA !P4, `(.L_x_96) ;  /* 0x00000004002ca947 */ /* 0x000fea0006000000 */
[----:B------:R-:W-:-:S04]  /*3010*/  LOP3.LUT P4, RZ, R45, 0x7fffffff, RZ, 0xc0, !PT ;  /* 0x7fffffff2dff7812 */ /* 0x000fc8000788c0ff */
[----:B------:R-:W-:-:S13]  /*3020*/  PLOP3.LUT P2, PT, P2, P4, PT, 0x2f, 0xf2 ;  /* 0x0000000000f2781c */ /* 0x000fda0001748577 */
[----:B------:R-:W-:Y:S05]  /*3030*/  @P2 BRA `(.L_x_97) ;  /* 0x0000000400182947 */ /* 0x000fea0003800000 */
[----:B------:R-:W-:-:S04]  /*3040*/  LOP3.LUT P2, RZ, R38, 0x7fffffff, RZ, 0xc0, !PT ;  /* 0x7fffffff26ff7812 */ /* 0x000fc8000784c0ff */
[----:B------:R-:W-:-:S13]  /*3050*/  PLOP3.LUT P0, PT, P0, P2, PT, 0x2f, 0xf2 ;  /* 0x0000000000f2781c */ /* 0x000fda0000704577 */
[----:B------:R-:W-:Y:S05]  /*3060*/  @P0 BRA `(.L_x_98) ;  /* 0x0000000400000947 */ /* 0x000fea0003800000 */
[----:B------:R-:W-:Y:S02]  /*3070*/  ISETP.GE.AND P0, PT, R37, RZ, PT ;  /* 0x000000ff2500720c */ /* 0x000fe40003f06270 */
[----:B------:R-:W-:-:S11]  /*3080*/  ISETP.GE.AND P2, PT, R0, RZ, PT ;  /* 0x000000ff0000720c */ /* 0x000fd60003f46270 */
[----:B------:R-:W-:Y:S01]  /*3090*/  @P0 MOV R35, RZ ;  /* 0x000000ff00230202 */ /* 0x000fe20000000f00 */
[----:B------:R-:W-:Y:S02]  /*30a0*/  @!P0 IMAD.MOV.U32 R35, RZ, RZ, -0x40 ;  /* 0xffffffc0ff238424 */ /* 0x000fe400078e00ff */
[----:B------:R-:W-:Y:S01]  /*30b0*/  @!P0 FFMA R45, R45, 1.84467440737095516160e+19, RZ ;  /* 0x5f8000002d2d8823 */ /* 0x000fe200000000ff */
[----:B------:R-:W-:Y:S02]  /*30c0*/  @!P2 FFMA R38, R43, 1.84467440737095516160e+19, RZ ;  /* 0x5f8000002b26a823 */ /* 0x000fe400000000ff */
[----:B------:R-:W-:-:S07]  /*30d0*/  @!P2 IADD3 R35, PT, PT, R35, 0x40, RZ ;  /* 0x000000402323a810 */ /* 0x000fce0007ffe0ff */
.L_x_94:
[----:B------:R-:W-:Y:S01]  /*30e0*/  LEA R37, R33, 0xc0800000, 0x17 ;  /* 0xc080000021257811 */ /* 0x000fe200078eb8ff */
[----:B------:R-:W-:Y:S01]  /*30f0*/  BSSY.RECONVERGENT B4, `(.L_x_99) ;  /* 0x0000036000047945 */ /* 0x000fe20003800200 */
[----:B------:R-:W-:Y:S02]  /*3100*/  IADD3 R36, PT, PT, R36, -0x7f, RZ ;  /* 0xffffff8124247810 */ /* 0x000fe40007ffe0ff */
[----:B------:R-:W-:-:S04]  /*3110*/  IADD3 R38, PT, PT, -R37, R38, RZ ;  /* 0x0000002625267210 */ /* 0x000fc80007ffe1ff */
[----:B------:R-:W0:Y:S01]  /*3120*/  MUFU.RCP R0, R38 ;  /* 0x0000002600007308 */ /* 0x000e220000001000 */
[----:B------:R-:W-:-:S04]  /*3130*/  FADD.FTZ R39, -R38, -RZ ;  /* 0x800000ff26277221 */ /* 0x000fc80000010100 */
[----:B0-----:R-:W-:-:S04]  /*3140*/  FFMA R37, R0, R39, 1 ;  /* 0x3f80000000257423 */ /* 0x001fc80000000027 */
[----:B------:R-:W-:Y:S01]  /*3150*/  FFMA R37, R0, R37, R0 ;  /* 0x0000002500257223 */ /* 0x000fe20000000000 */
[C---:B------:R-:W-:Y:S01]  /*3160*/  IMAD R0, R36.reuse, -0x800000, R45 ;  /* 0xff80000024007824 */ /* 0x040fe200078e022d */
[----:B------:R-:W-:-:S03]  /*3170*/  IADD3 R36, PT, PT, R36, 0x7f, -R33 ;  /* 0x0000007f24247810 */ /* 0x000fc60007ffe821 */
[----:B------:R-:W-:Y:S01]  /*3180*/  FFMA R38, R0, R37, RZ ;  /* 0x0000002500267223 */ /* 0x000fe200000000ff */
[----:B------:R-:W-:-:S03]  /*3190*/  IADD3 R35, PT, PT, R36, R35, RZ ;  /* 0x0000002324237210 */ /* 0x000fc60007ffe0ff */
[----:B------:R-:W-:-:S04]  /*31a0*/  FFMA R40, R39, R38, R0 ;  /* 0x0000002627287223 */ /* 0x000fc80000000000 */
[----:B------:R-:W-:-:S04]  /*31b0*/  FFMA R40, R37, R40, R38 ;  /* 0x0000002825287223 */ /* 0x000fc80000000026 */
[----:B------:R-:W-:-:S04]  /*31c0*/  FFMA R39, R39, R40, R0 ;  /* 0x0000002827277223 */ /* 0x000fc80000000000 */
[----:B------:R-:W-:-:S05]  /*31d0*/  FFMA R0, R37, R39, R40 ;  /* 0x0000002725007223 */ /* 0x000fca0000000028 */
[----:B------:R-:W-:-:S04]  /*31e0*/  SHF.R.U32.HI R33, RZ, 0x17, R0 ;  /* 0x00000017ff217819 */ /* 0x000fc80000011600 */
[----:B------:R-:W-:-:S04]  /*31f0*/  LOP3.LUT R36, R33, 0xff, RZ, 0xc0, !PT ;  /* 0x000000ff21247812 */ /* 0x000fc800078ec0ff */
[----:B------:R-:W-:-:S04]  /*3200*/  IADD3 R33, PT, PT, R36, R35, RZ ;  /* 0x0000002324217210 */ /* 0x000fc80007ffe0ff */
[----:B------:R-:W-:-:S04]  /*3210*/  IADD3 R36, PT, PT, R33, -0x1, RZ ;  /* 0xffffffff21247810 */ /* 0x000fc80007ffe0ff */
[----:B------:R-:W-:-:S13]  /*3220*/  ISETP.GE.U32.AND P0, PT, R36, 0xfe, PT ;  /* 0x000000fe2400780c */ /* 0x000fda0003f06070 */
[----:B------:R-:W-:Y:S05]  /*3230*/  @!P0 BRA `(.L_x_100) ;  /* 0x0000000000808947 */ /* 0x000fea0003800000 */
[----:B------:R-:W-:-:S13]  /*3240*/  ISETP.GT.AND P0, PT, R33, 0xfe, PT ;  /* 0x000000fe2100780c */ /* 0x000fda0003f04270 */
[----:B------:R-:W-:Y:S05]  /*3250*/  @P0 BRA `(.L_x_101) ;  /* 0x00000000006c0947 */ /* 0x000fea0003800000 */
[----:B------:R-:W-:-:S13]  /*3260*/  ISETP.GE.AND P0, PT, R33, 0x1, PT ;  /* 0x000000012100780c */ /* 0x000fda0003f06270 */
[----:B------:R-:W-:Y:S05]  /*3270*/  @P0 BRA `(.L_x_102) ;  /* 0x0000000000740947 */ /* 0x000fea0003800000 */
[----:B------:R-:W-:Y:S02]  /*3280*/  ISETP.GE.AND P0, PT, R33, -0x18, PT ;  /* 0xffffffe82100780c */ /* 0x000fe40003f06270 */
[----:B------:R-:W-:-:S11]  /*3290*/  LOP3.LUT R0, R0, 0x80000000, RZ, 0xc0, !PT ;  /* 0x8000000000007812 */ /* 0x000fd600078ec0ff */
[----:B------:R-:W-:Y:S05]  /*32a0*/  @!P0 BRA `(.L_x_102) ;  /* 0x0000000000688947 */ /* 0x000fea0003800000 */
[CCC-:B------:R-:W-:Y:S01]  /*32b0*/  FFMA.RZ R35, R37.reuse, R39.reuse, R40.reuse ;  /* 0x0000002725237223 */ /* 0x1c0fe2000000c028 */
[CCC-:B------:R-:W-:Y:S01]  /*32c0*/  FFMA.RP R36, R37.reuse, R39.reuse, R40.reuse ;  /* 0x0000002725247223 */ /* 0x1c0fe20000008028 */
[----:B------:R-:W-:Y:S01]  /*32d0*/  FFMA.RM R39, R37, R39, R40 ;  /* 0x0000002725277223 */ /* 0x000fe20000004028 */
[----:B------:R-:W-:Y:S02]  /*32e0*/  IADD3 R37, PT, PT, R33, 0x20, RZ ;  /* 0x0000002021257810 */ /* 0x000fe40007ffe0ff */
[----:B------:R-:W-:Y:S02]  /*32f0*/  LOP3.LUT R35, R35, 0x7fffff, RZ, 0xc0, !PT ;  /* 0x007fffff23237812 */ /* 0x000fe400078ec0ff */
[----:B------:R-:W-:Y:S02]  /*3300*/  ISETP.NE.AND P4, PT, R33, RZ, PT ;  /* 0x000000ff2100720c */ /* 0x000fe40003f85270 */
[----:B------:R-:W-:Y:S02]  /*3310*/  LOP3.LUT R38, R35, 0x800000, RZ, 0xfc, !PT ;  /* 0x0080000023267812 */ /* 0x000fe400078efcff */
[----:B------:R-:W-:-:S02]  /*3320*/  ISETP.NE.AND P2, PT, R33, RZ, PT ;  /* 0x000000ff2100720c */ /* 0x000fc40003f45270 */
[----:B------:R-:W-:Y:S02]  /*3330*/  IADD3 R33, PT, PT, -R33, RZ, RZ ;  /* 0x000000ff21217210 */ /* 0x000fe40007ffe1ff */
[----:B------:R-:W-:Y:S02]  /*3340*/  SHF.L.U32 R37, R38, R37, RZ ;  /* 0x0000002526257219 */ /* 0x000fe400000006ff */
[----:B------:R-:W-:Y:S02]  /*3350*/  FSETP.NEU.FTZ.AND P0, PT, R36, R39, PT ;  /* 0x000000272400720b */ /* 0x000fe40003f1d000 */
[----:B------:R-:W-:Y:S02]  /*3360*/  SEL R33, R33, RZ, P4 ;  /* 0x000000ff21217207 */ /* 0x000fe40002000000 */
[----:B------:R-:W-:Y:S02]  /*3370*/  ISETP.NE.AND P2, PT, R37, RZ, P2 ;  /* 0x000000ff2500720c */ /* 0x000fe40001745270 */
[----:B------:R-:W-:-:S02]  /*3380*/  SHF.R.U32.HI R38, RZ, R33, R38 ;  /* 0x00000021ff267219 */ /* 0x000fc40000011626 */
[----:B------:R-:W-:Y:S02]  /*3390*/  PLOP3.LUT P0, PT, P0, P2, PT, 0xf8, 0x8f ;  /* 0x00000000008f781c */ /* 0x000fe40000705f70 */
[----:B------:R-:W-:Y:S02]  /*33a0*/  SHF.R.U32.HI R35, RZ, 0x1, R38 ;  /* 0x00000001ff237819 */ /* 0x000fe40000011626 */
[----:B------:R-:W-:-:S04]  /*33b0*/  SEL R36, RZ, 0x1, !P0 ;  /* 0x00000001ff247807 */ /* 0x000fc80004000000 */
[----:B------:R-:W-:-:S04]  /*33c0*/  LOP3.LUT R33, R36, 0x1, R35, 0xf8, !PT ;  /* 0x0000000124217812 */ /* 0x000fc800078ef823 */
[----:B------:R-:W-:-:S04]  /*33d0*/  LOP3.LUT R38, R33, R38, RZ, 0xc0, !PT ;  /* 0x0000002621267212 */ /* 0x000fc800078ec0ff */
[----:B------:R-:W-:-:S04]  /*33e0*/  IADD3 R35, PT, PT, R35, R38, RZ ;  /* 0x0000002623237210 */ /* 0x000fc80007ffe0ff */
[----:B------:R-:W-:Y:S01]  /*33f0*/  LOP3.LUT R0, R35, R0, RZ, 0xfc, !PT ;  /* 0x0000000023007212 */ /* 0x000fe200078efcff */
[----:B------:R-:W-:Y:S06]  /*3400*/  BRA `(.L_x_102) ;  /* 0x0000000000107947 */ /* 0x000fec0003800000 */
.L_x_101:
[----:B------:R-:W-:-:S04]  /*3410*/  LOP3.LUT R0, R0, 0x80000000, RZ, 0xc0, !PT ;  /* 0x8000000000007812 */ /* 0x000fc800078ec0ff */
[----:B------:R-:W-:Y:S01]  /*3420*/  LOP3.LUT R0, R0, 0x7f800000, RZ, 0xfc, !PT ;  /* 0x7f80000000007812 */ /* 0x000fe200078efcff */
[----:B------:R-:W-:Y:S06]  /*3430*/  BRA `(.L_x_102) ;  /* 0x0000000000047947 */ /* 0x000fec0003800000 */
.L_x_100:
[----:B------:R-:W-:-:S07]  /*3440*/  LEA R0, R35, R0, 0x17 ;  /* 0x0000000023007211 */ /* 0x000fce00078eb8ff */
.L_x_102:
[----:B------:R-:W-:Y:S05]  /*3450*/  BSYNC.RECONVERGENT B4 ;  /* 0x0000000000047941 */ /* 0x000fea0003800200 */
.L_x_99:
[----:B------:R-:W-:Y:S05]  /*3460*/  BRA `(.L_x_103) ;  /* 0x0000000000207947 */ /* 0x000fea0003800000 */
.L_x_98:
[----:B------:R-:W-:-:S04]  /*3470*/  LOP3.LUT R38, R38, 0x80000000, R45, 0x48, !PT ;  /* 0x8000000026267812 */ /* 0x000fc800078e482d */
[----:B------:R-:W-:Y:S01]  /*3480*/  LOP3.LUT R0, R38, 0x7f800000, RZ, 0xfc, !PT ;  /* 0x7f80000026007812 */ /* 0x000fe200078efcff */
[----:B------:R-:W-:Y:S06]  /*3490*/  BRA `(.L_x_103) ;  /* 0x0000000000147947 */ /* 0x000fec0003800000 */
.L_x_97:
[----:B------:R-:W-:Y:S01]  /*34a0*/  LOP3.LUT R0, R38, 0x80000000, R45, 0x48, !PT ;  /* 0x8000000026007812 */ /* 0x000fe200078e482d */
[----:B------:R-:W-:Y:S06]  /*34b0*/  BRA `(.L_x_103) ;  /* 0x00000000000c7947 */ /* 0x000fec0003800000 */
.L_x_96:
[----:B------:R-:W0:Y:S01]  /*34c0*/  MUFU.RSQ R0, -QNAN ;  /* 0xffc0000000007908 */ /* 0x000e220000001400 */
[----:B------:R-:W-:Y:S05]  /*34d0*/  BRA `(.L_x_103) ;  /* 0x0000000000047947 */ /* 0x000fea0003800000 */
.L_x_95:
[----:B------:R-:W-:-:S07]  /*34e0*/  FADD.FTZ R0, R45, R43 ;  /* 0x0000002b2d007221 */ /* 0x000fce0000010000 */
.L_x_103:
[----:B------:R-:W-:Y:S05]  /*34f0*/  BSYNC.RECONVERGENT B3 ;  /* 0x0000000000037941 */ /* 0x000fea0003800200 */
.L_x_93:
[----:B------:R-:W-:-:S04]  /*3500*/  HFMA2 R35, -RZ, RZ, 0, 0 ;  /* 0x00000000ff237431 */ /* 0x000fc800000001ff */
[----:B0-----:R-:W-:Y:S05]  /*3510*/  RET.REL.NODEC R34 `(compute_dual_graph_forces) ;  /* 0xffffffc822b87950 */ /* 0x001fea0003c3ffff */
.L_x_104:
        /* <DEDUP_REMOVED lines=14> */
.L_x_106:


//--------------------- .nv.shared.reserved.0     --------------------------
	.section	.nv.shared.reserved.0,"aw",@nobits
	.weak		__nv_reservedSMEM_offset_0_alias
	.size		__nv_reservedSMEM_offset_0_alias, 0, 64
	.other		__nv_reservedSMEM_offset_0_alias,@"STO_CUDA_RESERVED_SHARED STV_DEFAULT"
__nv_reservedSMEM_offset_0_alias:
	.zero		0
	.zero		64


//--------------------- .nv.constant0.mark_node_types --------------------------
	.section	.nv.constant0.mark_node_types,"a",@progbits
	.sectionflags	@""
	.align	4
.nv.constant0.mark_node_types:
	.zero		920


//--------------------- .nv.constant0.compute_dual_graph_forces --------------------------
	.section	.nv.constant0.compute_dual_graph_forces,"a",@progbits
	.sectionflags	@""
	.align	4
.nv.constant0.compute_dual_graph_forces:
	.zero		1010


//--------------------- SYMBOLS --------------------------

	.type		.nv.reservedSmem.offset0,@object
	.size		.nv.reservedSmem.offset0,0x4
